//
// Generated by NVIDIA NVVM Compiler
//
// Compiler Build ID: CL-36424714
// Cuda compilation tools, release 13.0, V13.0.88
// Based on NVVM 20.0.0
//

.version 9.0
.target sm_100
.address_size 64

	// .globl	_Z10reluKernelPfS_i

.visible .entry _Z10reluKernelPfS_i(
	.param .u64 .ptr .align 1 _Z10reluKernelPfS_i_param_0,
	.param .u64 .ptr .align 1 _Z10reluKernelPfS_i_param_1,
	.param .u32 _Z10reluKernelPfS_i_param_2
)
{
	.reg .pred 	%p<2>;
	.reg .b32 	%r<6>;
	.reg .b32 	%f<3>;
	.reg .b64 	%rd<8>;

	ld.param.u64 	%rd1, [_Z10reluKernelPfS_i_param_0];
	ld.param.u64 	%rd2, [_Z10reluKernelPfS_i_param_1];
	ld.param.u32 	%r2, [_Z10reluKernelPfS_i_param_2];
	mov.u32 	%r3, %ctaid.x;
	mov.u32 	%r4, %ntid.x;
	mov.u32 	%r5, %tid.x;
	mad.lo.s32 	%r1, %r3, %r4, %r5;
	setp.ge.s32 	%p1, %r1, %r2;
	@%p1 bra 	$L__BB0_2;
	cvta.to.global.u64 	%rd3, %rd1;
	cvta.to.global.u64 	%rd4, %rd2;
	mul.wide.s32 	%rd5, %r1, 4;
	add.s64 	%rd6, %rd3, %rd5;
	ld.global.f32 	%f1, [%rd6];
	max.f32 	%f2, %f1, 0f00000000;
	add.s64 	%rd7, %rd4, %rd5;
	st.global.f32 	[%rd7], %f2;
$L__BB0_2:
	ret;

}
	// .globl	_Z18reluBackwardKernelPKfS0_Pf
.visible .entry _Z18reluBackwardKernelPKfS0_Pf(
	.param .u64 .ptr .align 1 _Z18reluBackwardKernelPKfS0_Pf_param_0,
	.param .u64 .ptr .align 1 _Z18reluBackwardKernelPKfS0_Pf_param_1,
	.param .u64 .ptr .align 1 _Z18reluBackwardKernelPKfS0_Pf_param_2
)
{
	.reg .pred 	%p<3>;
	.reg .b32 	%r<8>;
	.reg .b32 	%f<3>;
	.reg .b64 	%rd<14>;

	ld.param.u64 	%rd2, [_Z18reluBackwardKernelPKfS0_Pf_param_0];
	ld.param.u64 	%rd3, [_Z18reluBackwardKernelPKfS0_Pf_param_1];
	ld.param.u64 	%rd4, [_Z18reluBackwardKernelPKfS0_Pf_param_2];
	cvta.to.global.u64 	%rd1, %rd4;
	mov.u32 	%r2, %ctaid.x;
	mov.u32 	%r3, %ntid.x;
	mov.u32 	%r4, %tid.x;
	mad.lo.s32 	%r1, %r2, %r3, %r4;
	mov.u32 	%r5, %nctaid.x;
	mul.lo.s32 	%r6, %r5, %r3;
	setp.ge.u32 	%p1, %r1, %r6;
	@%p1 bra 	$L__BB1_4;
	cvta.to.global.u64 	%rd5, %rd3;
	mul.wide.s32 	%rd6, %r1, 4;
	add.s64 	%rd7, %rd5, %rd6;
	ld.global.f32 	%f1, [%rd7];
	setp.leu.f32 	%p2, %f1, 0f00000000;
	@%p2 bra 	$L__BB1_3;
	cvta.to.global.u64 	%rd10, %rd2;
	add.s64 	%rd12, %rd10, %rd6;
	ld.global.f32 	%f2, [%rd12];
	add.s64 	%rd13, %rd1, %rd6;
	st.global.f32 	[%rd13], %f2;
	bra.uni 	$L__BB1_4;
$L__BB1_3:
	add.s64 	%rd9, %rd1, %rd6;
	mov.b32 	%r7, 0;
	st.global.u32 	[%rd9], %r7;
$L__BB1_4:
	ret;

}
	// .globl	_Z12unrollKernelPKfPfiiiiii
.visible .entry _Z12unrollKernelPKfPfiiiiii(
	.param .u64 .ptr .align 1 _Z12unrollKernelPKfPfiiiiii_param_0,
	.param .u64 .ptr .align 1 _Z12unrollKernelPKfPfiiiiii_param_1,
	.param .u32 _Z12unrollKernelPKfPfiiiiii_param_2,
	.param .u32 _Z12unrollKernelPKfPfiiiiii_param_3,
	.param .u32 _Z12unrollKernelPKfPfiiiiii_param_4,
	.param .u32 _Z12unrollKernelPKfPfiiiiii_param_5,
	.param .u32 _Z12unrollKernelPKfPfiiiiii_param_6,
	.param .u32 _Z12unrollKernelPKfPfiiiiii_param_7
)
{
	.reg .pred 	%p<95>;
	.reg .b32 	%r<72>;
	.reg .b32 	%f<61>;
	.reg .b64 	%rd<21>;

	ld.param.u64 	%rd9, [_Z12unrollKernelPKfPfiiiiii_param_0];
	ld.param.u64 	%rd10, [_Z12unrollKernelPKfPfiiiiii_param_1];
	ld.param.u32 	%r30, [_Z12unrollKernelPKfPfiiiiii_param_2];
	ld.param.u32 	%r31, [_Z12unrollKernelPKfPfiiiiii_param_3];
	ld.param.u32 	%r32, [_Z12unrollKernelPKfPfiiiiii_param_4];
	ld.param.u32 	%r33, [_Z12unrollKernelPKfPfiiiiii_param_5];
	ld.param.u32 	%r35, [_Z12unrollKernelPKfPfiiiiii_param_6];
	ld.param.u32 	%r34, [_Z12unrollKernelPKfPfiiiiii_param_7];
	cvta.to.global.u64 	%rd1, %rd9;
	cvta.to.global.u64 	%rd2, %rd10;
	mov.u32 	%r36, %ctaid.x;
	mov.u32 	%r37, %ntid.x;
	mov.u32 	%r38, %tid.x;
	mad.lo.s32 	%r1, %r36, %r37, %r38;
	mul.lo.s32 	%r39, %r34, %r35;
	setp.ge.s32 	%p2, %r1, %r39;
	@%p2 bra 	$L__BB2_48;
	rem.s32 	%r2, %r1, %r34;
	setp.lt.s32 	%p3, %r30, 1;
	@%p3 bra 	$L__BB2_48;
	setp.lt.s32 	%p4, %r33, 1;
	@%p4 bra 	$L__BB2_48;
	and.b32  	%r3, %r33, 7;
	add.s32 	%r4, %r3, -1;
	and.b32  	%r5, %r33, 3;
	and.b32  	%r6, %r33, 2147483640;
	and.b32  	%r7, %r33, 1;
	div.s32 	%r8, %r1, %r34;
	mul.lo.s32 	%r9, %r30, %r1;
	mov.b32 	%r66, 0;
$L__BB2_4:
	add.s32 	%r42, %r66, %r9;
	mul.lo.s32 	%r11, %r42, %r33;
	mul.lo.s32 	%r12, %r66, %r31;
	mov.b32 	%r67, 0;
$L__BB2_5:
	setp.lt.u32 	%p5, %r33, 8;
	add.s32 	%r44, %r67, %r8;
	add.s32 	%r45, %r11, %r67;
	mul.lo.s32 	%r14, %r45, %r33;
	add.s32 	%r46, %r44, %r12;
	mul.lo.s32 	%r15, %r46, %r32;
	setp.gt.s32 	%p6, %r44, -1;
	setp.lt.s32 	%p7, %r44, %r31;
	and.pred  	%p1, %p6, %p7;
	mov.b32 	%r70, 0;
	@%p5 bra 	$L__BB2_24;
	mov.b32 	%r68, 0;
$L__BB2_7:
	.pragma "nounroll";
	add.s32 	%r17, %r68, %r2;
	add.s32 	%r48, %r17, %r15;
	setp.gt.s32 	%p8, %r17, -1;
	setp.lt.s32 	%p9, %r17, %r32;
	and.pred  	%p10, %p8, %p9;
	and.pred  	%p12, %p1, %p10;
	mul.wide.s32 	%rd11, %r48, 4;
	add.s64 	%rd3, %rd1, %rd11;
	mov.f32 	%f46, 0f00000000;
	not.pred 	%p13, %p12;
	@%p13 bra 	$L__BB2_9;
	ld.global.f32 	%f46, [%rd3];
$L__BB2_9:
	add.s32 	%r49, %r68, %r14;
	mul.wide.s32 	%rd12, %r49, 4;
	add.s64 	%rd4, %rd2, %rd12;
	st.global.f32 	[%rd4], %f46;
	add.s32 	%r50, %r17, 1;
	setp.gt.s32 	%p14, %r50, -1;
	setp.lt.s32 	%p15, %r50, %r32;
	and.pred  	%p16, %p14, %p15;
	and.pred  	%p17, %p1, %p16;
	mov.f32 	%f47, 0f00000000;
	not.pred 	%p18, %p17;
	@%p18 bra 	$L__BB2_11;
	ld.global.f32 	%f47, [%rd3+4];
$L__BB2_11:
	st.global.f32 	[%rd4+4], %f47;
	add.s32 	%r51, %r17, 2;
	setp.gt.s32 	%p19, %r51, -1;
	setp.lt.s32 	%p20, %r51, %r32;
	and.pred  	%p21, %p19, %p20;
	and.pred  	%p22, %p1, %p21;
	mov.f32 	%f48, 0f00000000;
	not.pred 	%p23, %p22;
	@%p23 bra 	$L__BB2_13;
	ld.global.f32 	%f48, [%rd3+8];
$L__BB2_13:
	st.global.f32 	[%rd4+8], %f48;
	add.s32 	%r52, %r17, 3;
	setp.gt.s32 	%p24, %r52, -1;
	setp.lt.s32 	%p25, %r52, %r32;
	and.pred  	%p26, %p24, %p25;
	and.pred  	%p27, %p1, %p26;
	mov.f32 	%f49, 0f00000000;
	not.pred 	%p28, %p27;
	@%p28 bra 	$L__BB2_15;
	ld.global.f32 	%f49, [%rd3+12];
$L__BB2_15:
	st.global.f32 	[%rd4+12], %f49;
	add.s32 	%r53, %r17, 4;
	setp.gt.s32 	%p29, %r53, -1;
	setp.lt.s32 	%p30, %r53, %r32;
	and.pred  	%p31, %p29, %p30;
	and.pred  	%p32, %p1, %p31;
	mov.f32 	%f50, 0f00000000;
	not.pred 	%p33, %p32;
	@%p33 bra 	$L__BB2_17;
	ld.global.f32 	%f50, [%rd3+16];
$L__BB2_17:
	st.global.f32 	[%rd4+16], %f50;
	add.s32 	%r54, %r17, 5;
	setp.gt.s32 	%p34, %r54, -1;
	setp.lt.s32 	%p35, %r54, %r32;
	and.pred  	%p36, %p34, %p35;
	and.pred  	%p37, %p1, %p36;
	mov.f32 	%f51, 0f00000000;
	not.pred 	%p38, %p37;
	@%p38 bra 	$L__BB2_19;
	ld.global.f32 	%f51, [%rd3+20];
$L__BB2_19:
	st.global.f32 	[%rd4+20], %f51;
	add.s32 	%r55, %r17, 6;
	setp.gt.s32 	%p39, %r55, -1;
	setp.lt.s32 	%p40, %r55, %r32;
	and.pred  	%p41, %p39, %p40;
	and.pred  	%p42, %p1, %p41;
	mov.f32 	%f52, 0f00000000;
	not.pred 	%p43, %p42;
	@%p43 bra 	$L__BB2_21;
	ld.global.f32 	%f52, [%rd3+24];
$L__BB2_21:
	st.global.f32 	[%rd4+24], %f52;
	add.s32 	%r56, %r17, 7;
	setp.gt.s32 	%p44, %r56, -1;
	setp.lt.s32 	%p45, %r56, %r32;
	and.pred  	%p46, %p44, %p45;
	and.pred  	%p47, %p1, %p46;
	mov.f32 	%f53, 0f00000000;
	not.pred 	%p48, %p47;
	@%p48 bra 	$L__BB2_23;
	ld.global.f32 	%f53, [%rd3+28];
$L__BB2_23:
	st.global.f32 	[%rd4+28], %f53;
	add.s32 	%r68, %r68, 8;
	setp.ne.s32 	%p49, %r68, %r6;
	mov.u32 	%r70, %r6;
	@%p49 bra 	$L__BB2_7;
$L__BB2_24:
	setp.eq.s32 	%p50, %r3, 0;
	@%p50 bra 	$L__BB2_46;
	setp.lt.u32 	%p51, %r4, 3;
	@%p51 bra 	$L__BB2_35;
	add.s32 	%r20, %r70, %r2;
	add.s32 	%r57, %r20, %r15;
	setp.gt.s32 	%p52, %r20, -1;
	setp.lt.s32 	%p53, %r20, %r32;
	and.pred  	%p54, %p52, %p53;
	and.pred  	%p56, %p1, %p54;
	mul.wide.s32 	%rd13, %r57, 4;
	add.s64 	%rd5, %rd1, %rd13;
	mov.f32 	%f54, 0f00000000;
	not.pred 	%p57, %p56;
	@%p57 bra 	$L__BB2_28;
	ld.global.f32 	%f54, [%rd5];
$L__BB2_28:
	add.s32 	%r58, %r70, %r14;
	mul.wide.s32 	%rd14, %r58, 4;
	add.s64 	%rd6, %rd2, %rd14;
	st.global.f32 	[%rd6], %f54;
	add.s32 	%r59, %r20, 1;
	setp.gt.s32 	%p58, %r59, -1;
	setp.lt.s32 	%p59, %r59, %r32;
	and.pred  	%p60, %p58, %p59;
	and.pred  	%p61, %p1, %p60;
	mov.f32 	%f55, 0f00000000;
	not.pred 	%p62, %p61;
	@%p62 bra 	$L__BB2_30;
	ld.global.f32 	%f55, [%rd5+4];
$L__BB2_30:
	st.global.f32 	[%rd6+4], %f55;
	add.s32 	%r60, %r20, 2;
	setp.gt.s32 	%p63, %r60, -1;
	setp.lt.s32 	%p64, %r60, %r32;
	and.pred  	%p65, %p63, %p64;
	and.pred  	%p66, %p1, %p65;
	mov.f32 	%f56, 0f00000000;
	not.pred 	%p67, %p66;
	@%p67 bra 	$L__BB2_32;
	ld.global.f32 	%f56, [%rd5+8];
$L__BB2_32:
	st.global.f32 	[%rd6+8], %f56;
	add.s32 	%r61, %r20, 3;
	setp.gt.s32 	%p68, %r61, -1;
	setp.lt.s32 	%p69, %r61, %r32;
	and.pred  	%p70, %p68, %p69;
	and.pred  	%p71, %p1, %p70;
	mov.f32 	%f57, 0f00000000;
	not.pred 	%p72, %p71;
	@%p72 bra 	$L__BB2_34;
	ld.global.f32 	%f57, [%rd5+12];
$L__BB2_34:
	st.global.f32 	[%rd6+12], %f57;
	add.s32 	%r70, %r70, 4;
$L__BB2_35:
	setp.eq.s32 	%p73, %r5, 0;
	@%p73 bra 	$L__BB2_46;
	setp.eq.s32 	%p74, %r5, 1;
	@%p74 bra 	$L__BB2_42;
	add.s32 	%r23, %r70, %r2;
	add.s32 	%r62, %r23, %r15;
	setp.gt.s32 	%p75, %r23, -1;
	setp.lt.s32 	%p76, %r23, %r32;
	and.pred  	%p77, %p75, %p76;
	and.pred  	%p79, %p1, %p77;
	mul.wide.s32 	%rd15, %r62, 4;
	add.s64 	%rd7, %rd1, %rd15;
	mov.f32 	%f58, 0f00000000;
	not.pred 	%p80, %p79;
	@%p80 bra 	$L__BB2_39;
	ld.global.f32 	%f58, [%rd7];
$L__BB2_39:
	add.s32 	%r63, %r70, %r14;
	mul.wide.s32 	%rd16, %r63, 4;
	add.s64 	%rd8, %rd2, %rd16;
	st.global.f32 	[%rd8], %f58;
	add.s32 	%r64, %r23, 1;
	setp.gt.s32 	%p81, %r64, -1;
	setp.lt.s32 	%p82, %r64, %r32;
	and.pred  	%p83, %p81, %p82;
	and.pred  	%p84, %p1, %p83;
	mov.f32 	%f59, 0f00000000;
	not.pred 	%p85, %p84;
	@%p85 bra 	$L__BB2_41;
	ld.global.f32 	%f59, [%rd7+4];
$L__BB2_41:
	st.global.f32 	[%rd8+4], %f59;
	add.s32 	%r70, %r70, 2;
$L__BB2_42:
	setp.eq.s32 	%p86, %r7, 0;
	@%p86 bra 	$L__BB2_46;
	add.s32 	%r65, %r70, %r2;
	add.s32 	%r26, %r70, %r14;
	add.s32 	%r27, %r65, %r15;
	setp.gt.s32 	%p87, %r65, -1;
	setp.lt.s32 	%p88, %r65, %r32;
	and.pred  	%p89, %p87, %p88;
	and.pred  	%p91, %p1, %p89;
	mov.f32 	%f60, 0f00000000;
	not.pred 	%p92, %p91;
	@%p92 bra 	$L__BB2_45;
	mul.wide.s32 	%rd17, %r27, 4;
	add.s64 	%rd18, %rd1, %rd17;
	ld.global.f32 	%f60, [%rd18];
$L__BB2_45:
	mul.wide.s32 	%rd19, %r26, 4;
	add.s64 	%rd20, %rd2, %rd19;
	st.global.f32 	[%rd20], %f60;
$L__BB2_46:
	add.s32 	%r67, %r67, 1;
	setp.ne.s32 	%p93, %r67, %r33;
	@%p93 bra 	$L__BB2_5;
	add.s32 	%r66, %r66, 1;
	setp.ne.s32 	%p94, %r66, %r30;
	@%p94 bra 	$L__BB2_4;
$L__BB2_48:
	ret;

}
	// .globl	_Z17convolutionKernelPKfS0_Pfiii
.visible .entry _Z17convolutionKernelPKfS0_Pfiii(
	.param .u64 .ptr .align 1 _Z17convolutionKernelPKfS0_Pfiii_param_0,
	.param .u64 .ptr .align 1 _Z17convolutionKernelPKfS0_Pfiii_param_1,
	.param .u64 .ptr .align 1 _Z17convolutionKernelPKfS0_Pfiii_param_2,
	.param .u32 _Z17convolutionKernelPKfS0_Pfiii_param_3,
	.param .u32 _Z17convolutionKernelPKfS0_Pfiii_param_4,
	.param .u32 _Z17convolutionKernelPKfS0_Pfiii_param_5
)
{
	.reg .pred 	%p<11>;
	.reg .b32 	%r<53>;
	.reg .b32 	%f<112>;
	.reg .b64 	%rd<27>;

	ld.param.u64 	%rd6, [_Z17convolutionKernelPKfS0_Pfiii_param_0];
	ld.param.u64 	%rd7, [_Z17convolutionKernelPKfS0_Pfiii_param_1];
	ld.param.u64 	%rd5, [_Z17convolutionKernelPKfS0_Pfiii_param_2];
	ld.param.u32 	%r29, [_Z17convolutionKernelPKfS0_Pfiii_param_3];
	ld.param.u32 	%r31, [_Z17convolutionKernelPKfS0_Pfiii_param_4];
	ld.param.u32 	%r30, [_Z17convolutionKernelPKfS0_Pfiii_param_5];
	cvta.to.global.u64 	%rd1, %rd6;
	cvta.to.global.u64 	%rd2, %rd7;
	mov.u32 	%r32, %ctaid.x;
	mov.u32 	%r33, %ntid.x;
	mov.u32 	%r34, %tid.x;
	mad.lo.s32 	%r1, %r32, %r33, %r34;
	mul.lo.s32 	%r35, %r31, %r29;
	setp.ge.s32 	%p1, %r1, %r35;
	@%p1 bra 	$L__BB3_15;
	setp.lt.s32 	%p2, %r30, 1;
	mov.f32 	%f111, 0f00000000;
	@%p2 bra 	$L__BB3_14;
	div.s32 	%r37, %r1, %r29;
	mul.lo.s32 	%r2, %r37, %r30;
	mul.lo.s32 	%r38, %r37, %r29;
	sub.s32 	%r39, %r1, %r38;
	mul.lo.s32 	%r3, %r39, %r30;
	and.b32  	%r4, %r30, 15;
	setp.lt.u32 	%p3, %r30, 16;
	mov.f32 	%f111, 0f00000000;
	mov.b32 	%r48, 0;
	@%p3 bra 	$L__BB3_5;
	and.b32  	%r48, %r30, 2147483632;
	neg.s32 	%r46, %r48;
	add.s64 	%rd3, %rd2, 32;
	add.s64 	%rd4, %rd1, 32;
	mov.f32 	%f111, 0f00000000;
	mov.u32 	%r44, %r3;
	mov.u32 	%r45, %r2;
$L__BB3_4:
	.pragma "nounroll";
	mul.wide.s32 	%rd8, %r45, 4;
	add.s64 	%rd9, %rd3, %rd8;
	mul.wide.s32 	%rd10, %r44, 4;
	add.s64 	%rd11, %rd4, %rd10;
	ld.global.f32 	%f18, [%rd9+-32];
	ld.global.f32 	%f19, [%rd11+-32];
	fma.rn.f32 	%f20, %f18, %f19, %f111;
	ld.global.f32 	%f21, [%rd9+-28];
	ld.global.f32 	%f22, [%rd11+-28];
	fma.rn.f32 	%f23, %f21, %f22, %f20;
	ld.global.f32 	%f24, [%rd9+-24];
	ld.global.f32 	%f25, [%rd11+-24];
	fma.rn.f32 	%f26, %f24, %f25, %f23;
	ld.global.f32 	%f27, [%rd9+-20];
	ld.global.f32 	%f28, [%rd11+-20];
	fma.rn.f32 	%f29, %f27, %f28, %f26;
	ld.global.f32 	%f30, [%rd9+-16];
	ld.global.f32 	%f31, [%rd11+-16];
	fma.rn.f32 	%f32, %f30, %f31, %f29;
	ld.global.f32 	%f33, [%rd9+-12];
	ld.global.f32 	%f34, [%rd11+-12];
	fma.rn.f32 	%f35, %f33, %f34, %f32;
	ld.global.f32 	%f36, [%rd9+-8];
	ld.global.f32 	%f37, [%rd11+-8];
	fma.rn.f32 	%f38, %f36, %f37, %f35;
	ld.global.f32 	%f39, [%rd9+-4];
	ld.global.f32 	%f40, [%rd11+-4];
	fma.rn.f32 	%f41, %f39, %f40, %f38;
	ld.global.f32 	%f42, [%rd9];
	ld.global.f32 	%f43, [%rd11];
	fma.rn.f32 	%f44, %f42, %f43, %f41;
	ld.global.f32 	%f45, [%rd9+4];
	ld.global.f32 	%f46, [%rd11+4];
	fma.rn.f32 	%f47, %f45, %f46, %f44;
	ld.global.f32 	%f48, [%rd9+8];
	ld.global.f32 	%f49, [%rd11+8];
	fma.rn.f32 	%f50, %f48, %f49, %f47;
	ld.global.f32 	%f51, [%rd9+12];
	ld.global.f32 	%f52, [%rd11+12];
	fma.rn.f32 	%f53, %f51, %f52, %f50;
	ld.global.f32 	%f54, [%rd9+16];
	ld.global.f32 	%f55, [%rd11+16];
	fma.rn.f32 	%f56, %f54, %f55, %f53;
	ld.global.f32 	%f57, [%rd9+20];
	ld.global.f32 	%f58, [%rd11+20];
	fma.rn.f32 	%f59, %f57, %f58, %f56;
	ld.global.f32 	%f60, [%rd9+24];
	ld.global.f32 	%f61, [%rd11+24];
	fma.rn.f32 	%f62, %f60, %f61, %f59;
	ld.global.f32 	%f63, [%rd9+28];
	ld.global.f32 	%f64, [%rd11+28];
	fma.rn.f32 	%f111, %f63, %f64, %f62;
	add.s32 	%r46, %r46, 16;
	add.s32 	%r45, %r45, 16;
	add.s32 	%r44, %r44, 16;
	setp.ne.s32 	%p4, %r46, 0;
	@%p4 bra 	$L__BB3_4;
$L__BB3_5:
	setp.eq.s32 	%p5, %r4, 0;
	@%p5 bra 	$L__BB3_14;
	and.b32  	%r14, %r30, 7;
	setp.lt.u32 	%p6, %r4, 8;
	@%p6 bra 	$L__BB3_8;
	add.s32 	%r40, %r48, %r2;
	mul.wide.s32 	%rd12, %r40, 4;
	add.s64 	%rd13, %rd2, %rd12;
	ld.global.f32 	%f66, [%rd13];
	add.s32 	%r41, %r48, %r3;
	mul.wide.s32 	%rd14, %r41, 4;
	add.s64 	%rd15, %rd1, %rd14;
	ld.global.f32 	%f67, [%rd15];
	fma.rn.f32 	%f68, %f66, %f67, %f111;
	ld.global.f32 	%f69, [%rd13+4];
	ld.global.f32 	%f70, [%rd15+4];
	fma.rn.f32 	%f71, %f69, %f70, %f68;
	ld.global.f32 	%f72, [%rd13+8];
	ld.global.f32 	%f73, [%rd15+8];
	fma.rn.f32 	%f74, %f72, %f73, %f71;
	ld.global.f32 	%f75, [%rd13+12];
	ld.global.f32 	%f76, [%rd15+12];
	fma.rn.f32 	%f77, %f75, %f76, %f74;
	ld.global.f32 	%f78, [%rd13+16];
	ld.global.f32 	%f79, [%rd15+16];
	fma.rn.f32 	%f80, %f78, %f79, %f77;
	ld.global.f32 	%f81, [%rd13+20];
	ld.global.f32 	%f82, [%rd15+20];
	fma.rn.f32 	%f83, %f81, %f82, %f80;
	ld.global.f32 	%f84, [%rd13+24];
	ld.global.f32 	%f85, [%rd15+24];
	fma.rn.f32 	%f86, %f84, %f85, %f83;
	ld.global.f32 	%f87, [%rd13+28];
	ld.global.f32 	%f88, [%rd15+28];
	fma.rn.f32 	%f111, %f87, %f88, %f86;
	add.s32 	%r48, %r48, 8;
$L__BB3_8:
	setp.eq.s32 	%p7, %r14, 0;
	@%p7 bra 	$L__BB3_14;
	and.b32  	%r17, %r30, 3;
	setp.lt.u32 	%p8, %r14, 4;
	@%p8 bra 	$L__BB3_11;
	add.s32 	%r42, %r48, %r2;
	mul.wide.s32 	%rd16, %r42, 4;
	add.s64 	%rd17, %rd2, %rd16;
	ld.global.f32 	%f90, [%rd17];
	add.s32 	%r43, %r48, %r3;
	mul.wide.s32 	%rd18, %r43, 4;
	add.s64 	%rd19, %rd1, %rd18;
	ld.global.f32 	%f91, [%rd19];
	fma.rn.f32 	%f92, %f90, %f91, %f111;
	ld.global.f32 	%f93, [%rd17+4];
	ld.global.f32 	%f94, [%rd19+4];
	fma.rn.f32 	%f95, %f93, %f94, %f92;
	ld.global.f32 	%f96, [%rd17+8];
	ld.global.f32 	%f97, [%rd19+8];
	fma.rn.f32 	%f98, %f96, %f97, %f95;
	ld.global.f32 	%f99, [%rd17+12];
	ld.global.f32 	%f100, [%rd19+12];
	fma.rn.f32 	%f111, %f99, %f100, %f98;
	add.s32 	%r48, %r48, 4;
$L__BB3_11:
	setp.eq.s32 	%p9, %r17, 0;
	@%p9 bra 	$L__BB3_14;
	add.s32 	%r52, %r48, %r3;
	add.s32 	%r51, %r48, %r2;
	neg.s32 	%r50, %r17;
$L__BB3_13:
	.pragma "nounroll";
	mul.wide.s32 	%rd20, %r52, 4;
	add.s64 	%rd21, %rd1, %rd20;
	mul.wide.s32 	%rd22, %r51, 4;
	add.s64 	%rd23, %rd2, %rd22;
	ld.global.f32 	%f101, [%rd23];
	ld.global.f32 	%f102, [%rd21];
	fma.rn.f32 	%f111, %f101, %f102, %f111;
	add.s32 	%r52, %r52, 1;
	add.s32 	%r51, %r51, 1;
	add.s32 	%r50, %r50, 1;
	setp.ne.s32 	%p10, %r50, 0;
	@%p10 bra 	$L__BB3_13;
$L__BB3_14:
	cvta.to.global.u64 	%rd24, %rd5;
	mul.wide.s32 	%rd25, %r1, 4;
	add.s64 	%rd26, %rd24, %rd25;
	st.global.f32 	[%rd26], %f111;
$L__BB3_15:
	ret;

}
	// .globl	_Z12compute_dLdWPKfS0_Pfiiii
.visible .entry _Z12compute_dLdWPKfS0_Pfiiii(
	.param .u64 .ptr .align 1 _Z12compute_dLdWPKfS0_Pfiiii_param_0,
	.param .u64 .ptr .align 1 _Z12compute_dLdWPKfS0_Pfiiii_param_1,
	.param .u64 .ptr .align 1 _Z12compute_dLdWPKfS0_Pfiiii_param_2,
	.param .u32 _Z12compute_dLdWPKfS0_Pfiiii_param_3,
	.param .u32 _Z12compute_dLdWPKfS0_Pfiiii_param_4,
	.param .u32 _Z12compute_dLdWPKfS0_Pfiiii_param_5,
	.param .u32 _Z12compute_dLdWPKfS0_Pfiiii_param_6
)
{
	.reg .pred 	%p<11>;
	.reg .b32 	%r<44>;
	.reg .b32 	%f<68>;
	.reg .b64 	%rd<39>;

	ld.param.u64 	%rd4, [_Z12compute_dLdWPKfS0_Pfiiii_param_0];
	ld.param.u64 	%rd5, [_Z12compute_dLdWPKfS0_Pfiiii_param_1];
	ld.param.u64 	%rd3, [_Z12compute_dLdWPKfS0_Pfiiii_param_2];
	ld.param.u32 	%r21, [_Z12compute_dLdWPKfS0_Pfiiii_param_3];
	ld.param.u32 	%r22, [_Z12compute_dLdWPKfS0_Pfiiii_param_4];
	ld.param.u32 	%r24, [_Z12compute_dLdWPKfS0_Pfiiii_param_5];
	ld.param.u32 	%r23, [_Z12compute_dLdWPKfS0_Pfiiii_param_6];
	cvta.to.global.u64 	%rd1, %rd5;
	cvta.to.global.u64 	%rd2, %rd4;
	mov.u32 	%r25, %ctaid.x;
	mov.u32 	%r26, %ntid.x;
	mov.u32 	%r27, %tid.x;
	mad.lo.s32 	%r1, %r25, %r26, %r27;
	mul.lo.s32 	%r28, %r23, %r24;
	setp.ge.s32 	%p1, %r1, %r28;
	@%p1 bra 	$L__BB4_14;
	rem.s32 	%r2, %r1, %r23;
	mul.lo.s32 	%r3, %r22, %r21;
	setp.lt.s32 	%p2, %r3, 1;
	mov.f32 	%f67, 0f00000000;
	@%p2 bra 	$L__BB4_13;
	div.s32 	%r30, %r1, %r23;
	mul.lo.s32 	%r4, %r30, %r3;
	and.b32  	%r5, %r3, 7;
	setp.lt.u32 	%p3, %r3, 8;
	mov.f32 	%f67, 0f00000000;
	mov.b32 	%r42, 0;
	@%p3 bra 	$L__BB4_5;
	and.b32  	%r42, %r3, 2147483640;
	neg.s32 	%r40, %r42;
	shl.b32 	%r8, %r23, 3;
	mov.f32 	%f67, 0f00000000;
	mul.wide.s32 	%rd10, %r23, 4;
	mov.u32 	%r38, %r4;
	mov.u32 	%r39, %r2;
$L__BB4_4:
	.pragma "nounroll";
	mul.wide.s32 	%rd6, %r38, 4;
	add.s64 	%rd7, %rd2, %rd6;
	ld.global.f32 	%f17, [%rd7];
	mul.wide.s32 	%rd8, %r39, 4;
	add.s64 	%rd9, %rd1, %rd8;
	ld.global.f32 	%f18, [%rd9];
	fma.rn.f32 	%f19, %f17, %f18, %f67;
	ld.global.f32 	%f20, [%rd7+4];
	add.s64 	%rd11, %rd9, %rd10;
	ld.global.f32 	%f21, [%rd11];
	fma.rn.f32 	%f22, %f20, %f21, %f19;
	ld.global.f32 	%f23, [%rd7+8];
	add.s64 	%rd12, %rd11, %rd10;
	ld.global.f32 	%f24, [%rd12];
	fma.rn.f32 	%f25, %f23, %f24, %f22;
	ld.global.f32 	%f26, [%rd7+12];
	add.s64 	%rd13, %rd12, %rd10;
	ld.global.f32 	%f27, [%rd13];
	fma.rn.f32 	%f28, %f26, %f27, %f25;
	ld.global.f32 	%f29, [%rd7+16];
	add.s64 	%rd14, %rd13, %rd10;
	ld.global.f32 	%f30, [%rd14];
	fma.rn.f32 	%f31, %f29, %f30, %f28;
	ld.global.f32 	%f32, [%rd7+20];
	add.s64 	%rd15, %rd14, %rd10;
	ld.global.f32 	%f33, [%rd15];
	fma.rn.f32 	%f34, %f32, %f33, %f31;
	ld.global.f32 	%f35, [%rd7+24];
	add.s64 	%rd16, %rd15, %rd10;
	ld.global.f32 	%f36, [%rd16];
	fma.rn.f32 	%f37, %f35, %f36, %f34;
	ld.global.f32 	%f38, [%rd7+28];
	add.s64 	%rd17, %rd16, %rd10;
	ld.global.f32 	%f39, [%rd17];
	fma.rn.f32 	%f67, %f38, %f39, %f37;
	add.s32 	%r40, %r40, 8;
	add.s32 	%r39, %r39, %r8;
	add.s32 	%r38, %r38, 8;
	setp.ne.s32 	%p4, %r40, 0;
	@%p4 bra 	$L__BB4_4;
$L__BB4_5:
	setp.eq.s32 	%p5, %r5, 0;
	@%p5 bra 	$L__BB4_13;
	and.b32  	%r16, %r3, 3;
	setp.lt.u32 	%p6, %r5, 4;
	@%p6 bra 	$L__BB4_8;
	add.s32 	%r31, %r42, %r4;
	mul.wide.s32 	%rd18, %r31, 4;
	add.s64 	%rd19, %rd2, %rd18;
	ld.global.f32 	%f41, [%rd19];
	mad.lo.s32 	%r32, %r42, %r23, %r2;
	mul.wide.s32 	%rd20, %r32, 4;
	add.s64 	%rd21, %rd1, %rd20;
	ld.global.f32 	%f42, [%rd21];
	fma.rn.f32 	%f43, %f41, %f42, %f67;
	ld.global.f32 	%f44, [%rd19+4];
	mul.wide.s32 	%rd22, %r23, 4;
	add.s64 	%rd23, %rd21, %rd22;
	ld.global.f32 	%f45, [%rd23];
	fma.rn.f32 	%f46, %f44, %f45, %f43;
	ld.global.f32 	%f47, [%rd19+8];
	add.s64 	%rd24, %rd23, %rd22;
	ld.global.f32 	%f48, [%rd24];
	fma.rn.f32 	%f49, %f47, %f48, %f46;
	ld.global.f32 	%f50, [%rd19+12];
	add.s64 	%rd25, %rd24, %rd22;
	ld.global.f32 	%f51, [%rd25];
	fma.rn.f32 	%f67, %f50, %f51, %f49;
	add.s32 	%r42, %r42, 4;
$L__BB4_8:
	setp.eq.s32 	%p7, %r16, 0;
	@%p7 bra 	$L__BB4_13;
	setp.eq.s32 	%p8, %r16, 1;
	@%p8 bra 	$L__BB4_11;
	add.s32 	%r33, %r42, %r4;
	mul.wide.s32 	%rd26, %r33, 4;
	add.s64 	%rd27, %rd2, %rd26;
	ld.global.f32 	%f53, [%rd27];
	mad.lo.s32 	%r34, %r42, %r23, %r2;
	mul.wide.s32 	%rd28, %r34, 4;
	add.s64 	%rd29, %rd1, %rd28;
	ld.global.f32 	%f54, [%rd29];
	fma.rn.f32 	%f55, %f53, %f54, %f67;
	ld.global.f32 	%f56, [%rd27+4];
	mul.wide.s32 	%rd30, %r23, 4;
	add.s64 	%rd31, %rd29, %rd30;
	ld.global.f32 	%f57, [%rd31];
	fma.rn.f32 	%f67, %f56, %f57, %f55;
	add.s32 	%r42, %r42, 2;
$L__BB4_11:
	and.b32  	%r35, %r3, 1;
	setp.eq.b32 	%p9, %r35, 1;
	not.pred 	%p10, %p9;
	@%p10 bra 	$L__BB4_13;
	add.s32 	%r36, %r42, %r4;
	mul.wide.s32 	%rd32, %r36, 4;
	add.s64 	%rd33, %rd2, %rd32;
	ld.global.f32 	%f58, [%rd33];
	mad.lo.s32 	%r37, %r42, %r23, %r2;
	mul.wide.s32 	%rd34, %r37, 4;
	add.s64 	%rd35, %rd1, %rd34;
	ld.global.f32 	%f59, [%rd35];
	fma.rn.f32 	%f67, %f58, %f59, %f67;
$L__BB4_13:
	cvta.to.global.u64 	%rd36, %rd3;
	mul.wide.s32 	%rd37, %r1, 4;
	add.s64 	%rd38, %rd36, %rd37;
	st.global.f32 	[%rd38], %f67;
$L__BB4_14:
	ret;

}
	// .globl	_Z12compute_dLdXPKfS0_Pfiiii
.visible .entry _Z12compute_dLdXPKfS0_Pfiiii(
	.param .u64 .ptr .align 1 _Z12compute_dLdXPKfS0_Pfiiii_param_0,
	.param .u64 .ptr .align 1 _Z12compute_dLdXPKfS0_Pfiiii_param_1,
	.param .u64 .ptr .align 1 _Z12compute_dLdXPKfS0_Pfiiii_param_2,
	.param .u32 _Z12compute_dLdXPKfS0_Pfiiii_param_3,
	.param .u32 _Z12compute_dLdXPKfS0_Pfiiii_param_4,
	.param .u32 _Z12compute_dLdXPKfS0_Pfiiii_param_5,
	.param .u32 _Z12compute_dLdXPKfS0_Pfiiii_param_6
)
{
	.reg .pred 	%p<11>;
	.reg .b32 	%r<45>;
	.reg .b32 	%f<68>;
	.reg .b64 	%rd<53>;

	ld.param.u64 	%rd4, [_Z12compute_dLdXPKfS0_Pfiiii_param_0];
	ld.param.u64 	%rd5, [_Z12compute_dLdXPKfS0_Pfiiii_param_1];
	ld.param.u64 	%rd3, [_Z12compute_dLdXPKfS0_Pfiiii_param_2];
	ld.param.u32 	%r24, [_Z12compute_dLdXPKfS0_Pfiiii_param_3];
	ld.param.u32 	%r25, [_Z12compute_dLdXPKfS0_Pfiiii_param_4];
	ld.param.u32 	%r22, [_Z12compute_dLdXPKfS0_Pfiiii_param_5];
	ld.param.u32 	%r23, [_Z12compute_dLdXPKfS0_Pfiiii_param_6];
	cvta.to.global.u64 	%rd1, %rd5;
	cvta.to.global.u64 	%rd2, %rd4;
	mov.u32 	%r26, %ctaid.x;
	mov.u32 	%r27, %ntid.x;
	mov.u32 	%r28, %tid.x;
	mad.lo.s32 	%r1, %r26, %r27, %r28;
	mul.lo.s32 	%r2, %r25, %r24;
	mul.lo.s32 	%r29, %r23, %r2;
	setp.ge.s32 	%p1, %r1, %r29;
	@%p1 bra 	$L__BB5_14;
	div.s32 	%r3, %r1, %r23;
	mul.lo.s32 	%r30, %r3, %r23;
	sub.s32 	%r4, %r1, %r30;
	setp.lt.s32 	%p2, %r22, 1;
	mov.f32 	%f67, 0f00000000;
	@%p2 bra 	$L__BB5_13;
	and.b32  	%r5, %r22, 7;
	setp.lt.u32 	%p3, %r22, 8;
	mov.f32 	%f67, 0f00000000;
	mov.b32 	%r43, 0;
	@%p3 bra 	$L__BB5_5;
	and.b32  	%r43, %r22, 2147483640;
	neg.s32 	%r41, %r43;
	shl.b32 	%r8, %r23, 3;
	shl.b32 	%r9, %r2, 3;
	mov.f32 	%f67, 0f00000000;
	mul.wide.s32 	%rd10, %r2, 4;
	mul.wide.s32 	%rd12, %r23, 4;
	mov.u32 	%r39, %r3;
	mov.u32 	%r40, %r4;
$L__BB5_4:
	.pragma "nounroll";
	mul.wide.s32 	%rd6, %r39, 4;
	add.s64 	%rd7, %rd2, %rd6;
	ld.global.f32 	%f17, [%rd7];
	mul.wide.s32 	%rd8, %r40, 4;
	add.s64 	%rd9, %rd1, %rd8;
	ld.global.f32 	%f18, [%rd9];
	fma.rn.f32 	%f19, %f17, %f18, %f67;
	add.s64 	%rd11, %rd7, %rd10;
	ld.global.f32 	%f20, [%rd11];
	add.s64 	%rd13, %rd9, %rd12;
	ld.global.f32 	%f21, [%rd13];
	fma.rn.f32 	%f22, %f20, %f21, %f19;
	add.s64 	%rd14, %rd11, %rd10;
	ld.global.f32 	%f23, [%rd14];
	add.s64 	%rd15, %rd13, %rd12;
	ld.global.f32 	%f24, [%rd15];
	fma.rn.f32 	%f25, %f23, %f24, %f22;
	add.s64 	%rd16, %rd14, %rd10;
	ld.global.f32 	%f26, [%rd16];
	add.s64 	%rd17, %rd15, %rd12;
	ld.global.f32 	%f27, [%rd17];
	fma.rn.f32 	%f28, %f26, %f27, %f25;
	add.s64 	%rd18, %rd16, %rd10;
	ld.global.f32 	%f29, [%rd18];
	add.s64 	%rd19, %rd17, %rd12;
	ld.global.f32 	%f30, [%rd19];
	fma.rn.f32 	%f31, %f29, %f30, %f28;
	add.s64 	%rd20, %rd18, %rd10;
	ld.global.f32 	%f32, [%rd20];
	add.s64 	%rd21, %rd19, %rd12;
	ld.global.f32 	%f33, [%rd21];
	fma.rn.f32 	%f34, %f32, %f33, %f31;
	add.s64 	%rd22, %rd20, %rd10;
	ld.global.f32 	%f35, [%rd22];
	add.s64 	%rd23, %rd21, %rd12;
	ld.global.f32 	%f36, [%rd23];
	fma.rn.f32 	%f37, %f35, %f36, %f34;
	add.s64 	%rd24, %rd22, %rd10;
	ld.global.f32 	%f38, [%rd24];
	add.s64 	%rd25, %rd23, %rd12;
	ld.global.f32 	%f39, [%rd25];
	fma.rn.f32 	%f67, %f38, %f39, %f37;
	add.s32 	%r41, %r41, 8;
	add.s32 	%r40, %r40, %r8;
	add.s32 	%r39, %r39, %r9;
	setp.ne.s32 	%p4, %r41, 0;
	@%p4 bra 	$L__BB5_4;
$L__BB5_5:
	setp.eq.s32 	%p5, %r5, 0;
	@%p5 bra 	$L__BB5_13;
	and.b32  	%r17, %r22, 3;
	setp.lt.u32 	%p6, %r5, 4;
	@%p6 bra 	$L__BB5_8;
	mad.lo.s32 	%r32, %r43, %r2, %r3;
	mul.wide.s32 	%rd26, %r32, 4;
	add.s64 	%rd27, %rd2, %rd26;
	ld.global.f32 	%f41, [%rd27];
	mad.lo.s32 	%r33, %r43, %r23, %r4;
	mul.wide.s32 	%rd28, %r33, 4;
	add.s64 	%rd29, %rd1, %rd28;
	ld.global.f32 	%f42, [%rd29];
	fma.rn.f32 	%f43, %f41, %f42, %f67;
	mul.wide.s32 	%rd30, %r2, 4;
	add.s64 	%rd31, %rd27, %rd30;
	ld.global.f32 	%f44, [%rd31];
	mul.wide.s32 	%rd32, %r23, 4;
	add.s64 	%rd33, %rd29, %rd32;
	ld.global.f32 	%f45, [%rd33];
	fma.rn.f32 	%f46, %f44, %f45, %f43;
	add.s64 	%rd34, %rd31, %rd30;
	ld.global.f32 	%f47, [%rd34];
	add.s64 	%rd35, %rd33, %rd32;
	ld.global.f32 	%f48, [%rd35];
	fma.rn.f32 	%f49, %f47, %f48, %f46;
	add.s64 	%rd36, %rd34, %rd30;
	ld.global.f32 	%f50, [%rd36];
	add.s64 	%rd37, %rd35, %rd32;
	ld.global.f32 	%f51, [%rd37];
	fma.rn.f32 	%f67, %f50, %f51, %f49;
	add.s32 	%r43, %r43, 4;
$L__BB5_8:
	setp.eq.s32 	%p7, %r17, 0;
	@%p7 bra 	$L__BB5_13;
	setp.eq.s32 	%p8, %r17, 1;
	@%p8 bra 	$L__BB5_11;
	mad.lo.s32 	%r34, %r43, %r2, %r3;
	mul.wide.s32 	%rd38, %r34, 4;
	add.s64 	%rd39, %rd2, %rd38;
	ld.global.f32 	%f53, [%rd39];
	mad.lo.s32 	%r35, %r43, %r23, %r4;
	mul.wide.s32 	%rd40, %r35, 4;
	add.s64 	%rd41, %rd1, %rd40;
	ld.global.f32 	%f54, [%rd41];
	fma.rn.f32 	%f55, %f53, %f54, %f67;
	mul.wide.s32 	%rd42, %r2, 4;
	add.s64 	%rd43, %rd39, %rd42;
	ld.global.f32 	%f56, [%rd43];
	mul.wide.s32 	%rd44, %r23, 4;
	add.s64 	%rd45, %rd41, %rd44;
	ld.global.f32 	%f57, [%rd45];
	fma.rn.f32 	%f67, %f56, %f57, %f55;
	add.s32 	%r43, %r43, 2;
$L__BB5_11:
	and.b32  	%r36, %r22, 1;
	setp.eq.b32 	%p9, %r36, 1;
	not.pred 	%p10, %p9;
	@%p10 bra 	$L__BB5_13;
	mad.lo.s32 	%r37, %r43, %r2, %r3;
	mul.wide.s32 	%rd46, %r37, 4;
	add.s64 	%rd47, %rd2, %rd46;
	ld.global.f32 	%f58, [%rd47];
	mad.lo.s32 	%r38, %r43, %r23, %r4;
	mul.wide.s32 	%rd48, %r38, 4;
	add.s64 	%rd49, %rd1, %rd48;
	ld.global.f32 	%f59, [%rd49];
	fma.rn.f32 	%f67, %f58, %f59, %f67;
$L__BB5_13:
	cvta.to.global.u64 	%rd50, %rd3;
	mul.wide.s32 	%rd51, %r1, 4;
	add.s64 	%rd52, %rd50, %rd51;
	st.global.f32 	[%rd52], %f67;
$L__BB5_14:
	ret;

}
	// .globl	_Z24maxPoolingBackwardKernelPKfS0_Pfiiii
.visible .entry _Z24maxPoolingBackwardKernelPKfS0_Pfiiii(
	.param .u64 .ptr .align 1 _Z24maxPoolingBackwardKernelPKfS0_Pfiiii_param_0,
	.param .u64 .ptr .align 1 _Z24maxPoolingBackwardKernelPKfS0_Pfiiii_param_1,
	.param .u64 .ptr .align 1 _Z24maxPoolingBackwardKernelPKfS0_Pfiiii_param_2,
	.param .u32 _Z24maxPoolingBackwardKernelPKfS0_Pfiiii_param_3,
	.param .u32 _Z24maxPoolingBackwardKernelPKfS0_Pfiiii_param_4,
	.param .u32 _Z24maxPoolingBackwardKernelPKfS0_Pfiiii_param_5,
	.param .u32 _Z24maxPoolingBackwardKernelPKfS0_Pfiiii_param_6
)
{
	.reg .pred 	%p<66>;
	.reg .b32 	%r<173>;
	.reg .b32 	%f<86>;
	.reg .b64 	%rd<19>;

	ld.param.u64 	%rd3, [_Z24maxPoolingBackwardKernelPKfS0_Pfiiii_param_0];
	ld.param.u64 	%rd5, [_Z24maxPoolingBackwardKernelPKfS0_Pfiiii_param_1];
	ld.param.u64 	%rd4, [_Z24maxPoolingBackwardKernelPKfS0_Pfiiii_param_2];
	ld.param.u32 	%r53, [_Z24maxPoolingBackwardKernelPKfS0_Pfiiii_param_4];
	ld.param.u32 	%r54, [_Z24maxPoolingBackwardKernelPKfS0_Pfiiii_param_5];
	ld.param.u32 	%r55, [_Z24maxPoolingBackwardKernelPKfS0_Pfiiii_param_6];
	cvta.to.global.u64 	%rd1, %rd5;
	mov.u32 	%r56, %ctaid.x;
	mov.u32 	%r57, %ntid.x;
	mov.u32 	%r58, %tid.x;
	mad.lo.s32 	%r1, %r56, %r57, %r58;
	mov.u32 	%r59, %nctaid.x;
	mul.lo.s32 	%r60, %r59, %r57;
	setp.ge.u32 	%p1, %r1, %r60;
	@%p1 bra 	$L__BB6_19;
	setp.lt.s32 	%p2, %r54, 1;
	mov.b32 	%r169, -1;
	mov.u32 	%r170, %r169;
	@%p2 bra 	$L__BB6_18;
	sub.s32 	%r64, %r53, %r54;
	div.s32 	%r65, %r64, %r55;
	add.s32 	%r66, %r65, 1;
	div.s32 	%r67, %r1, %r66;
	mul.lo.s32 	%r2, %r67, %r55;
	mad.lo.s32 	%r68, %r67, %r65, %r67;
	sub.s32 	%r69, %r1, %r68;
	mul.lo.s32 	%r3, %r69, %r55;
	and.b32  	%r4, %r54, 15;
	add.s32 	%r5, %r4, -1;
	and.b32  	%r6, %r54, 7;
	add.s32 	%r7, %r6, -1;
	and.b32  	%r8, %r54, 2147483632;
	and.b32  	%r9, %r54, 3;
	mov.f32 	%f85, 0fC97423F0;
	mov.b32 	%r170, -1;
	mov.b32 	%r148, 0;
	mov.u32 	%r169, %r170;
$L__BB6_3:
	setp.lt.u32 	%p3, %r54, 16;
	add.s32 	%r13, %r148, %r2;
	mul.lo.s32 	%r14, %r13, %r53;
	mov.b32 	%r161, 0;
	@%p3 bra 	$L__BB6_6;
	mov.b32 	%r151, 0;
$L__BB6_5:
	.pragma "nounroll";
	add.s32 	%r73, %r151, %r3;
	add.s32 	%r74, %r73, %r14;
	mul.wide.s32 	%rd6, %r74, 4;
	add.s64 	%rd7, %rd1, %rd6;
	ld.global.f32 	%f18, [%rd7];
	setp.gt.f32 	%p4, %f18, %f85;
	selp.f32 	%f19, %f18, %f85, %p4;
	selp.b32 	%r75, %r73, %r170, %p4;
	add.s32 	%r76, %r73, 1;
	ld.global.f32 	%f20, [%rd7+4];
	setp.gt.f32 	%p5, %f20, %f19;
	selp.f32 	%f21, %f20, %f19, %p5;
	or.pred  	%p6, %p4, %p5;
	selp.b32 	%r77, %r76, %r75, %p5;
	add.s32 	%r78, %r73, 2;
	ld.global.f32 	%f22, [%rd7+8];
	setp.gt.f32 	%p8, %f22, %f21;
	selp.f32 	%f23, %f22, %f21, %p8;
	selp.b32 	%r79, %r78, %r77, %p8;
	add.s32 	%r80, %r73, 3;
	ld.global.f32 	%f24, [%rd7+12];
	setp.gt.f32 	%p9, %f24, %f23;
	selp.f32 	%f25, %f24, %f23, %p9;
	or.pred  	%p10, %p8, %p9;
	selp.b32 	%r81, %r80, %r79, %p9;
	add.s32 	%r82, %r73, 4;
	ld.global.f32 	%f26, [%rd7+16];
	setp.gt.f32 	%p12, %f26, %f25;
	selp.f32 	%f27, %f26, %f25, %p12;
	selp.b32 	%r83, %r82, %r81, %p12;
	add.s32 	%r84, %r73, 5;
	ld.global.f32 	%f28, [%rd7+20];
	setp.gt.f32 	%p13, %f28, %f27;
	selp.f32 	%f29, %f28, %f27, %p13;
	or.pred  	%p14, %p12, %p13;
	selp.b32 	%r85, %r84, %r83, %p13;
	add.s32 	%r86, %r73, 6;
	ld.global.f32 	%f30, [%rd7+24];
	setp.gt.f32 	%p16, %f30, %f29;
	selp.f32 	%f31, %f30, %f29, %p16;
	selp.b32 	%r87, %r86, %r85, %p16;
	add.s32 	%r88, %r73, 7;
	ld.global.f32 	%f32, [%rd7+28];
	setp.gt.f32 	%p17, %f32, %f31;
	selp.f32 	%f33, %f32, %f31, %p17;
	or.pred  	%p18, %p16, %p17;
	selp.b32 	%r89, %r88, %r87, %p17;
	add.s32 	%r90, %r73, 8;
	ld.global.f32 	%f34, [%rd7+32];
	setp.gt.f32 	%p20, %f34, %f33;
	selp.f32 	%f35, %f34, %f33, %p20;
	selp.b32 	%r91, %r90, %r89, %p20;
	add.s32 	%r92, %r73, 9;
	ld.global.f32 	%f36, [%rd7+36];
	setp.gt.f32 	%p21, %f36, %f35;
	selp.f32 	%f37, %f36, %f35, %p21;
	or.pred  	%p22, %p20, %p21;
	selp.b32 	%r93, %r92, %r91, %p21;
	add.s32 	%r94, %r73, 10;
	ld.global.f32 	%f38, [%rd7+40];
	setp.gt.f32 	%p24, %f38, %f37;
	selp.f32 	%f39, %f38, %f37, %p24;
	selp.b32 	%r95, %r94, %r93, %p24;
	add.s32 	%r96, %r73, 11;
	ld.global.f32 	%f40, [%rd7+44];
	setp.gt.f32 	%p25, %f40, %f39;
	selp.f32 	%f41, %f40, %f39, %p25;
	or.pred  	%p26, %p24, %p25;
	selp.b32 	%r97, %r96, %r95, %p25;
	add.s32 	%r98, %r73, 12;
	ld.global.f32 	%f42, [%rd7+48];
	setp.gt.f32 	%p28, %f42, %f41;
	selp.f32 	%f43, %f42, %f41, %p28;
	selp.b32 	%r99, %r98, %r97, %p28;
	add.s32 	%r100, %r73, 13;
	ld.global.f32 	%f44, [%rd7+52];
	setp.gt.f32 	%p29, %f44, %f43;
	selp.f32 	%f45, %f44, %f43, %p29;
	or.pred  	%p30, %p28, %p29;
	selp.b32 	%r101, %r100, %r99, %p29;
	add.s32 	%r102, %r73, 14;
	ld.global.f32 	%f46, [%rd7+56];
	setp.gt.f32 	%p32, %f46, %f45;
	selp.f32 	%f47, %f46, %f45, %p32;
	selp.b32 	%r103, %r102, %r101, %p32;
	add.s32 	%r104, %r73, 15;
	ld.global.f32 	%f48, [%rd7+60];
	setp.gt.f32 	%p33, %f48, %f47;
	selp.f32 	%f85, %f48, %f47, %p33;
	selp.b32 	%r105, %r13, %r169, %p6;
	selp.b32 	%r106, %r13, %r105, %p10;
	selp.b32 	%r107, %r13, %r106, %p14;
	selp.b32 	%r108, %r13, %r107, %p18;
	selp.b32 	%r109, %r13, %r108, %p22;
	selp.b32 	%r110, %r13, %r109, %p26;
	selp.b32 	%r111, %r13, %r110, %p30;
	selp.b32 	%r112, %r13, %r111, %p33;
	selp.b32 	%r169, %r13, %r112, %p32;
	selp.b32 	%r170, %r104, %r103, %p33;
	add.s32 	%r151, %r151, 16;
	setp.ne.s32 	%p34, %r151, %r8;
	mov.u32 	%r161, %r8;
	@%p34 bra 	$L__BB6_5;
$L__BB6_6:
	setp.eq.s32 	%p35, %r4, 0;
	@%p35 bra 	$L__BB6_17;
	setp.lt.u32 	%p36, %r5, 7;
	@%p36 bra 	$L__BB6_9;
	add.s32 	%r114, %r161, %r3;
	add.s32 	%r115, %r114, %r14;
	mul.wide.s32 	%rd8, %r115, 4;
	add.s64 	%rd9, %rd1, %rd8;
	ld.global.f32 	%f50, [%rd9];
	setp.gt.f32 	%p37, %f50, %f85;
	selp.f32 	%f51, %f50, %f85, %p37;
	selp.b32 	%r116, %r114, %r170, %p37;
	add.s32 	%r117, %r114, 1;
	ld.global.f32 	%f52, [%rd9+4];
	setp.gt.f32 	%p38, %f52, %f51;
	selp.f32 	%f53, %f52, %f51, %p38;
	or.pred  	%p39, %p37, %p38;
	selp.b32 	%r118, %r117, %r116, %p38;
	add.s32 	%r119, %r114, 2;
	ld.global.f32 	%f54, [%rd9+8];
	setp.gt.f32 	%p41, %f54, %f53;
	selp.f32 	%f55, %f54, %f53, %p41;
	selp.b32 	%r120, %r119, %r118, %p41;
	add.s32 	%r121, %r114, 3;
	ld.global.f32 	%f56, [%rd9+12];
	setp.gt.f32 	%p42, %f56, %f55;
	selp.f32 	%f57, %f56, %f55, %p42;
	or.pred  	%p43, %p41, %p42;
	selp.b32 	%r122, %r121, %r120, %p42;
	add.s32 	%r123, %r114, 4;
	ld.global.f32 	%f58, [%rd9+16];
	setp.gt.f32 	%p45, %f58, %f57;
	selp.f32 	%f59, %f58, %f57, %p45;
	selp.b32 	%r124, %r123, %r122, %p45;
	add.s32 	%r125, %r114, 5;
	ld.global.f32 	%f60, [%rd9+20];
	setp.gt.f32 	%p46, %f60, %f59;
	selp.f32 	%f61, %f60, %f59, %p46;
	or.pred  	%p47, %p45, %p46;
	selp.b32 	%r126, %r125, %r124, %p46;
	add.s32 	%r127, %r114, 6;
	ld.global.f32 	%f62, [%rd9+24];
	setp.gt.f32 	%p49, %f62, %f61;
	selp.f32 	%f63, %f62, %f61, %p49;
	selp.b32 	%r128, %r127, %r126, %p49;
	add.s32 	%r129, %r114, 7;
	ld.global.f32 	%f64, [%rd9+28];
	setp.gt.f32 	%p50, %f64, %f63;
	selp.f32 	%f85, %f64, %f63, %p50;
	selp.b32 	%r130, %r13, %r169, %p39;
	selp.b32 	%r131, %r13, %r130, %p43;
	selp.b32 	%r132, %r13, %r131, %p47;
	selp.b32 	%r133, %r13, %r132, %p50;
	selp.b32 	%r169, %r13, %r133, %p49;
	selp.b32 	%r170, %r129, %r128, %p50;
	add.s32 	%r161, %r161, 8;
$L__BB6_9:
	setp.eq.s32 	%p51, %r6, 0;
	@%p51 bra 	$L__BB6_17;
	setp.lt.u32 	%p52, %r7, 3;
	@%p52 bra 	$L__BB6_12;
	add.s32 	%r135, %r161, %r3;
	add.s32 	%r136, %r135, %r14;
	mul.wide.s32 	%rd10, %r136, 4;
	add.s64 	%rd11, %rd1, %rd10;
	ld.global.f32 	%f66, [%rd11];
	setp.gt.f32 	%p53, %f66, %f85;
	selp.f32 	%f67, %f66, %f85, %p53;
	selp.b32 	%r137, %r135, %r170, %p53;
	add.s32 	%r138, %r135, 1;
	ld.global.f32 	%f68, [%rd11+4];
	setp.gt.f32 	%p54, %f68, %f67;
	selp.f32 	%f69, %f68, %f67, %p54;
	or.pred  	%p55, %p53, %p54;
	selp.b32 	%r139, %r138, %r137, %p54;
	add.s32 	%r140, %r135, 2;
	ld.global.f32 	%f70, [%rd11+8];
	setp.gt.f32 	%p57, %f70, %f69;
	selp.f32 	%f71, %f70, %f69, %p57;
	selp.b32 	%r141, %r140, %r139, %p57;
	add.s32 	%r142, %r135, 3;
	ld.global.f32 	%f72, [%rd11+12];
	setp.gt.f32 	%p58, %f72, %f71;
	selp.f32 	%f85, %f72, %f71, %p58;
	selp.b32 	%r143, %r13, %r169, %p55;
	selp.b32 	%r144, %r13, %r143, %p58;
	selp.b32 	%r169, %r13, %r144, %p57;
	selp.b32 	%r170, %r142, %r141, %p58;
	add.s32 	%r161, %r161, 4;
$L__BB6_12:
	setp.eq.s32 	%p59, %r9, 0;
	@%p59 bra 	$L__BB6_17;
	setp.eq.s32 	%p60, %r9, 1;
	add.s32 	%r42, %r161, %r3;
	add.s32 	%r145, %r42, %r14;
	mul.wide.s32 	%rd12, %r145, 4;
	add.s64 	%rd2, %rd1, %rd12;
	ld.global.f32 	%f73, [%rd2];
	setp.gt.f32 	%p61, %f73, %f85;
	selp.f32 	%f85, %f73, %f85, %p61;
	selp.b32 	%r169, %r13, %r169, %p61;
	selp.b32 	%r170, %r42, %r170, %p61;
	@%p60 bra 	$L__BB6_17;
	setp.eq.s32 	%p62, %r9, 2;
	add.s32 	%r146, %r42, 1;
	ld.global.f32 	%f74, [%rd2+4];
	setp.gt.f32 	%p63, %f74, %f85;
	selp.f32 	%f85, %f74, %f85, %p63;
	selp.b32 	%r169, %r13, %r169, %p63;
	selp.b32 	%r170, %r146, %r170, %p63;
	@%p62 bra 	$L__BB6_17;
	ld.global.f32 	%f14, [%rd2+8];
	setp.leu.f32 	%p64, %f14, %f85;
	@%p64 bra 	$L__BB6_17;
	add.s32 	%r170, %r42, 2;
	mov.f32 	%f85, %f14;
	mov.u32 	%r169, %r13;
$L__BB6_17:
	add.s32 	%r148, %r148, 1;
	setp.ne.s32 	%p65, %r148, %r54;
	@%p65 bra 	$L__BB6_3;
$L__BB6_18:
	mad.lo.s32 	%r147, %r169, %r53, %r170;
	cvta.to.global.u64 	%rd13, %rd4;
	mul.wide.s32 	%rd14, %r147, 4;
	add.s64 	%rd15, %rd13, %rd14;
	cvta.to.global.u64 	%rd16, %rd3;
	mul.wide.s32 	%rd17, %r1, 4;
	add.s64 	%rd18, %rd16, %rd17;
	ld.global.f32 	%f75, [%rd18];
	atom.global.add.f32 	%f76, [%rd15], %f75;
$L__BB6_19:
	ret;

}


// ===== COMPILED SASS (sm_100) =====

	.target	sm_100

	.elftype	@"ET_EXEC"


//--------------------- .note.nv.tkinfo           --------------------------
	.section	.note.nv.tkinfo,"",@"SHT_NOTE"
	.sectionflags	@"SHF_NOTE_NV_TKINFO"
	.tkinfo
        /*0018*/ 	.word	0x00000002
        /*0030*/ 	.string	""
        /*0030*/ 	.string	"ptxas"
        /*0030*/ 	.string	"Cuda compilation tools, release 13.0, V13.0.88"
        /*0030*/ 	.string	"Build cuda_13.0.r13.0/compiler.36424714_0"
        /*0030*/ 	.string	"-arch sm_100 -m 64 "



//--------------------- .note.nv.cuinfo           --------------------------
	.section	.note.nv.cuinfo,"",@"SHT_NOTE"
	.sectionflags	@"SHF_NOTE_NV_CUINFO"
        /*0018*/ 	.short	0x0002
        /*001a*/ 	.short	0x0064
        /*001c*/ 	.short	0x0082
	.zero		2


//--------------------- .nv.info                  --------------------------
	.section	.nv.info,"",@"SHT_CUDA_INFO"
	.align	4


	//----- nvinfo : EIATTR_REGCOUNT
	.align		4
        /*0000*/ 	.byte	0x04, 0x2f
        /*0002*/ 	.short	(.L_1 - .L_0)
	.align		4
.L_0:
        /*0004*/ 	.word	index@(_Z10reluKernelPfS_i)
        /*0008*/ 	.word	0x0000000a


	//----- nvinfo : EIATTR_FRAME_SIZE
	.align		4
.L_1:
        /*000c*/ 	.byte	0x04, 0x11
        /*000e*/ 	.short	(.L_3 - .L_2)
	.align		4
.L_2:
        /*0010*/ 	.word	index@(_Z10reluKernelPfS_i)
        /*0014*/ 	.word	0x00000000


	//----- nvinfo : EIATTR_REGCOUNT
	.align		4
.L_3:
        /*0018*/ 	.byte	0x04, 0x2f
        /*001a*/ 	.short	(.L_5 - .L_4)
	.align		4
.L_4:
        /*001c*/ 	.word	index@(_Z18reluBackwardKernelPKfS0_Pf)
        /*0020*/ 	.word	0x0000000a


	//----- nvinfo : EIATTR_FRAME_SIZE
	.align		4
.L_5:
        /*0024*/ 	.byte	0x04, 0x11
        /*0026*/ 	.short	(.L_7 - .L_6)
	.align		4
.L_6:
        /*0028*/ 	.word	index@(_Z18reluBackwardKernelPKfS0_Pf)
        /*002c*/ 	.word	0x00000000


	//----- nvinfo : EIATTR_REGCOUNT
	.align		4
.L_7:
        /*0030*/ 	.byte	0x04, 0x2f
        /*0032*/ 	.short	(.L_9 - .L_8)
	.align		4
.L_8:
        /*0034*/ 	.word	index@(_Z12unrollKernelPKfPfiiiiii)
        /*0038*/ 	.word	0x0000001a


	//----- nvinfo : EIATTR_FRAME_SIZE
	.align		4
.L_9:
        /*003c*/ 	.byte	0x04, 0x11
        /*003e*/ 	.short	(.L_11 - .L_10)
	.align		4
.L_10:
        /*0040*/ 	.word	index@(_Z12unrollKernelPKfPfiiiiii)
        /*0044*/ 	.word	0x00000000


	//----- nvinfo : EIATTR_REGCOUNT
	.align		4
.L_11:
        /*0048*/ 	.byte	0x04, 0x2f
        /*004a*/ 	.short	(.L_13 - .L_12)
	.align		4
.L_12:
        /*004c*/ 	.word	index@(_Z17convolutionKernelPKfS0_Pfiii)
        /*0050*/ 	.word	0x00000020


	//----- nvinfo : EIATTR_FRAME_SIZE
	.align		4
.L_13:
        /*0054*/ 	.byte	0x04, 0x11
        /*0056*/ 	.short	(.L_15 - .L_14)
	.align		4
.L_14:
        /*0058*/ 	.word	index@(_Z17convolutionKernelPKfS0_Pfiii)
        /*005c*/ 	.word	0x00000000


	//----- nvinfo : EIATTR_REGCOUNT
	.align		4
.L_15:
        /*0060*/ 	.byte	0x04, 0x2f
        /*0062*/ 	.short	(.L_17 - .L_16)
	.align		4
.L_16:
        /*0064*/ 	.word	index@(_Z12compute_dLdWPKfS0_Pfiiii)
        /*0068*/ 	.word	0x00000020


	//----- nvinfo : EIATTR_FRAME_SIZE
	.align		4
.L_17:
        /*006c*/ 	.byte	0x04, 0x11
        /*006e*/ 	.short	(.L_19 - .L_18)
	.align		4
.L_18:
        /*0070*/ 	.word	index@(_Z12compute_dLdWPKfS0_Pfiiii)
        /*0074*/ 	.word	0x00000000


	//----- nvinfo : EIATTR_REGCOUNT
	.align		4
.L_19:
        /*0078*/ 	.byte	0x04, 0x2f
        /*007a*/ 	.short	(.L_21 - .L_20)
	.align		4
.L_20:
        /*007c*/ 	.word	index@(_Z12compute_dLdXPKfS0_Pfiiii)
        /*0080*/ 	.word	0x00000020


	//----- nvinfo : EIATTR_FRAME_SIZE
	.align		4
.L_21:
        /*0084*/ 	.byte	0x04, 0x11
        /*0086*/ 	.short	(.L_23 - .L_22)
	.align		4
.L_22:
        /*0088*/ 	.word	index@(_Z12compute_dLdXPKfS0_Pfiiii)
        /*008c*/ 	.word	0x00000000


	//----- nvinfo : EIATTR_REGCOUNT
	.align		4
.L_23:
        /*0090*/ 	.byte	0x04, 0x2f
        /*0092*/ 	.short	(.L_25 - .L_24)
	.align		4
.L_24:
        /*0094*/ 	.word	index@(_Z24maxPoolingBackwardKernelPKfS0_Pfiiii)
        /*0098*/ 	.word	0x0000001e


	//----- nvinfo : EIATTR_FRAME_SIZE
	.align		4
.L_25:
        /*009c*/ 	.byte	0x04, 0x11
        /*009e*/ 	.short	(.L_27 - .L_26)
	.align		4
.L_26:
        /*00a0*/ 	.word	index@(_Z24maxPoolingBackwardKernelPKfS0_Pfiiii)
        /*00a4*/ 	.word	0x00000000


	//----- nvinfo : EIATTR_MIN_STACK_SIZE
	.align		4
.L_27:
        /*00a8*/ 	.byte	0x04, 0x12
        /*00aa*/ 	.short	(.L_29 - .L_28)
	.align		4
.L_28:
        /*00ac*/ 	.word	index@(_Z24maxPoolingBackwardKernelPKfS0_Pfiiii)
        /*00b0*/ 	.word	0x00000000


	//----- nvinfo : EIATTR_MIN_STACK_SIZE
	.align		4
.L_29:
        /*00b4*/ 	.byte	0x04, 0x12
        /*00b6*/ 	.short	(.L_31 - .L_30)
	.align		4
.L_30:
        /*00b8*/ 	.word	index@(_Z12compute_dLdXPKfS0_Pfiiii)
        /*00bc*/ 	.word	0x00000000


	//----- nvinfo : EIATTR_MIN_STACK_SIZE
	.align		4
.L_31:
        /*00c0*/ 	.byte	0x04, 0x12
        /*00c2*/ 	.short	(.L_33 - .L_32)
	.align		4
.L_32:
        /*00c4*/ 	.word	index@(_Z12compute_dLdWPKfS0_Pfiiii)
        /*00c8*/ 	.word	0x00000000


	//----- nvinfo : EIATTR_MIN_STACK_SIZE
	.align		4
.L_33:
        /*00cc*/ 	.byte	0x04, 0x12
        /*00ce*/ 	.short	(.L_35 - .L_34)
	.align		4
.L_34:
        /*00d0*/ 	.word	index@(_Z17convolutionKernelPKfS0_Pfiii)
        /*00d4*/ 	.word	0x00000000


	//----- nvinfo : EIATTR_MIN_STACK_SIZE
	.align		4
.L_35:
        /*00d8*/ 	.byte	0x04, 0x12
        /*00da*/ 	.short	(.L_37 - .L_36)
	.align		4
.L_36:
        /*00dc*/ 	.word	index@(_Z12unrollKernelPKfPfiiiiii)
        /*00e0*/ 	.word	0x00000000


	//----- nvinfo : EIATTR_MIN_STACK_SIZE
	.align		4
.L_37:
        /*00e4*/ 	.byte	0x04, 0x12
        /*00e6*/ 	.short	(.L_39 - .L_38)
	.align		4
.L_38:
        /*00e8*/ 	.word	index@(_Z18reluBackwardKernelPKfS0_Pf)
        /*00ec*/ 	.word	0x00000000


	//----- nvinfo : EIATTR_MIN_STACK_SIZE
	.align		4
.L_39:
        /*00f0*/ 	.byte	0x04, 0x12
        /*00f2*/ 	.short	(.L_41 - .L_40)
	.align		4
.L_40:
        /*00f4*/ 	.word	index@(_Z10reluKernelPfS_i)
        /*00f8*/ 	.word	0x00000000
.L_41:


//--------------------- .nv.compat                --------------------------
	.section	.nv.compat,"",@"SHT_CUDA_COMPAT_INFO"
	.align	4
        /*0000*/ 	.byte	0x02, 0x09, 0x00, 0x00, 0x02, 0x02, 0x01, 0x00, 0x02, 0x05, 0x05, 0x00, 0x03, 0x07, 0x01, 0x01
        /*0010*/ 	.byte	0x02, 0x03, 0x00, 0x00, 0x02, 0x06, 0x01, 0x00, 0x04, 0x0b, 0x08, 0x00, 0x09, 0x00, 0x00, 0x00
        /*0020*/ 	.byte	0x00, 0x00, 0x00, 0x00


//--------------------- .nv.info._Z24maxPoolingBackwardKernelPKfS0_Pfiiii --------------------------
	.section	.nv.info._Z24maxPoolingBackwardKernelPKfS0_Pfiiii,"",@"SHT_CUDA_INFO"
	.sectionflags	@""
	.align	4


	//----- nvinfo : EIATTR_CUDA_API_VERSION
	.align		4
        /*0000*/ 	.byte	0x04, 0x37
        /*0002*/ 	.short	(.L_43 - .L_42)
.L_42:
        /*0004*/ 	.word	0x00000082


	//----- nvinfo : EIATTR_KPARAM_INFO
	.align		4
.L_43:
        /*0008*/ 	.byte	0x04, 0x17
        /*000a*/ 	.short	(.L_45 - .L_44)
.L_44:
        /*000c*/ 	.word	0x00000000
        /*0010*/ 	.short	0x0006
        /*0012*/ 	.short	0x0024
        /*0014*/ 	.byte	0x00, 0xf0, 0x11, 0x00


	//----- nvinfo : EIATTR_KPARAM_INFO
	.align		4
.L_45:
        /*0018*/ 	.byte	0x04, 0x17
        /*001a*/ 	.short	(.L_47 - .L_46)
.L_46:
        /*001c*/ 	.word	0x00000000
        /*0020*/ 	.short	0x0005
        /*0022*/ 	.short	0x0020
        /*0024*/ 	.byte	0x00, 0xf0, 0x11, 0x00


	//----- nvinfo : EIATTR_KPARAM_INFO
	.align		4
.L_47:
        /*0028*/ 	.byte	0x04, 0x17
        /*002a*/ 	.short	(.L_49 - .L_48)
.L_48:
        /*002c*/ 	.word	0x00000000
        /*0030*/ 	.short	0x0004
        /*0032*/ 	.short	0x001c
        /*0034*/ 	.byte	0x00, 0xf0, 0x11, 0x00


	//----- nvinfo : EIATTR_KPARAM_INFO
	.align		4
.L_49:
        /*0038*/ 	.byte	0x04, 0x17
        /*003a*/ 	.short	(.L_51 - .L_50)
.L_50:
        /*003c*/ 	.word	0x00000000
        /*0040*/ 	.short	0x0003
        /*0042*/ 	.short	0x0018
        /*0044*/ 	.byte	0x00, 0xf0, 0x11, 0x00


	//----- nvinfo : EIATTR_KPARAM_INFO
	.align		4
.L_51:
        /*0048*/ 	.byte	0x04, 0x17
        /*004a*/ 	.short	(.L_53 - .L_52)
.L_52:
        /*004c*/ 	.word	0x00000000
        /*0050*/ 	.short	0x0002
        /*0052*/ 	.short	0x0010
        /*0054*/ 	.byte	0x00, 0xf5, 0x21, 0x00


	//----- nvinfo : EIATTR_KPARAM_INFO
	.align		4
.L_53:
        /*0058*/ 	.byte	0x04, 0x17
        /*005a*/ 	.short	(.L_55 - .L_54)
.L_54:
        /*005c*/ 	.word	0x00000000
        /*0060*/ 	.short	0x0001
        /*0062*/ 	.short	0x0008
        /*0064*/ 	.byte	0x00, 0xf5, 0x21, 0x00


	//----- nvinfo : EIATTR_KPARAM_INFO
	.align		4
.L_55:
        /*0068*/ 	.byte	0x04, 0x17
        /*006a*/ 	.short	(.L_57 - .L_56)
.L_56:
        /*006c*/ 	.word	0x00000000
        /*0070*/ 	.short	0x0000
        /*0072*/ 	.short	0x0000
        /*0074*/ 	.byte	0x00, 0xf5, 0x21, 0x00


	//----- nvinfo : EIATTR_SPARSE_MMA_MASK
	.align		4
.L_57:
        /*0078*/ 	.byte	0x03, 0x50
        /*007a*/ 	.short	0x0000


	//----- nvinfo : EIATTR_MAXREG_COUNT
	.align		4
        /*007c*/ 	.byte	0x03, 0x1b
        /*007e*/ 	.short	0x00ff


	//----- nvinfo : EIATTR_MERCURY_ISA_VERSION
	.align		4
        /*0080*/ 	.byte	0x03, 0x5f
        /*0082*/ 	.short	0x0101


	//----- nvinfo : EIATTR_VRC_CTA_INIT_COUNT
	.align		4
        /*0084*/ 	.byte	0x02, 0x4a
	.zero		1
	.zero		1


	//----- nvinfo : EIATTR_EXIT_INSTR_OFFSETS
	.align		4
        /*0088*/ 	.byte	0x04, 0x1c
        /*008a*/ 	.short	(.L_59 - .L_58)


	//   ....[0]....
.L_58:
        /*008c*/ 	.word	0x00000080


	//   ....[1]....
        /*0090*/ 	.word	0x00001240


	//----- nvinfo : EIATTR_CBANK_PARAM_SIZE
	.align		4
.L_59:
        /*0094*/ 	.byte	0x03, 0x19
        /*0096*/ 	.short	0x0028


	//----- nvinfo : EIATTR_PARAM_CBANK
	.align		4
        /*0098*/ 	.byte	0x04, 0x0a
        /*009a*/ 	.short	(.L_61 - .L_60)
	.align		4
.L_60:
        /*009c*/ 	.word	index@(.nv.constant0._Z24maxPoolingBackwardKernelPKfS0_Pfiiii)
        /*00a0*/ 	.short	0x0380
        /*00a2*/ 	.short	0x0028


	//----- nvinfo : EIATTR_SW_WAR
	.align		4
.L_61:
        /*00a4*/ 	.byte	0x04, 0x36
        /*00a6*/ 	.short	(.L_63 - .L_62)
.L_62:
        /*00a8*/ 	.word	0x00000008
.L_63:


//--------------------- .nv.info._Z12compute_dLdXPKfS0_Pfiiii --------------------------
	.section	.nv.info._Z12compute_dLdXPKfS0_Pfiiii,"",@"SHT_CUDA_INFO"
	.sectionflags	@""
	.align	4


	//----- nvinfo : EIATTR_CUDA_API_VERSION
	.align		4
        /*0000*/ 	.byte	0x04, 0x37
        /*0002*/ 	.short	(.L_65 - .L_64)
.L_64:
        /*0004*/ 	.word	0x00000082


	//----- nvinfo : EIATTR_KPARAM_INFO
	.align		4
.L_65:
        /*0008*/ 	.byte	0x04, 0x17
        /*000a*/ 	.short	(.L_67 - .L_66)
.L_66:
        /*000c*/ 	.word	0x00000000
        /*0010*/ 	.short	0x0006
        /*0012*/ 	.short	0x0024
        /*0014*/ 	.byte	0x00, 0xf0, 0x11, 0x00


	//----- nvinfo : EIATTR_KPARAM_INFO
	.align		4
.L_67:
        /*0018*/ 	.byte	0x04, 0x17
        /*001a*/ 	.short	(.L_69 - .L_68)
.L_68:
        /*001c*/ 	.word	0x00000000
        /*0020*/ 	.short	0x0005
        /*0022*/ 	.short	0x0020
        /*0024*/ 	.byte	0x00, 0xf0, 0x11, 0x00


	//----- nvinfo : EIATTR_KPARAM_INFO
	.align		4
.L_69:
        /*0028*/ 	.byte	0x04, 0x17
        /*002a*/ 	.short	(.L_71 - .L_70)
.L_70:
        /*002c*/ 	.word	0x00000000
        /*0030*/ 	.short	0x0004
        /*0032*/ 	.short	0x001c
        /*0034*/ 	.byte	0x00, 0xf0, 0x11, 0x00


	//----- nvinfo : EIATTR_KPARAM_INFO
	.align		4
.L_71:
        /*0038*/ 	.byte	0x04, 0x17
        /*003a*/ 	.short	(.L_73 - .L_72)
.L_72:
        /*003c*/ 	.word	0x00000000
        /*0040*/ 	.short	0x0003
        /*0042*/ 	.short	0x0018
        /*0044*/ 	.byte	0x00, 0xf0, 0x11, 0x00


	//----- nvinfo : EIATTR_KPARAM_INFO
	.align		4
.L_73:
        /*0048*/ 	.byte	0x04, 0x17
        /*004a*/ 	.short	(.L_75 - .L_74)
.L_74:
        /*004c*/ 	.word	0x00000000
        /*0050*/ 	.short	0x0002
        /*0052*/ 	.short	0x0010
        /*0054*/ 	.byte	0x00, 0xf5, 0x21, 0x00


	//----- nvinfo : EIATTR_KPARAM_INFO
	.align		4
.L_75:
        /*0058*/ 	.byte	0x04, 0x17
        /*005a*/ 	.short	(.L_77 - .L_76)
.L_76:
        /*005c*/ 	.word	0x00000000
        /*0060*/ 	.short	0x0001
        /*0062*/ 	.short	0x0008
        /*0064*/ 	.byte	0x00, 0xf5, 0x21, 0x00


	//----- nvinfo : EIATTR_KPARAM_INFO
	.align		4
.L_77:
        /*0068*/ 	.byte	0x04, 0x17
        /*006a*/ 	.short	(.L_79 - .L_78)
.L_78:
        /*006c*/ 	.word	0x00000000
        /*0070*/ 	.short	0x0000
        /*0072*/ 	.short	0x0000
        /*0074*/ 	.byte	0x00, 0xf5, 0x21, 0x00


	//----- nvinfo : EIATTR_SPARSE_MMA_MASK
	.align		4
.L_79:
        /*0078*/ 	.byte	0x03, 0x50
        /*007a*/ 	.short	0x0000


	//----- nvinfo : EIATTR_MAXREG_COUNT
	.align		4
        /*007c*/ 	.byte	0x03, 0x1b
        /*007e*/ 	.short	0x00ff


	//----- nvinfo : EIATTR_MERCURY_ISA_VERSION
	.align		4
        /*0080*/ 	.byte	0x03, 0x5f
        /*0082*/ 	.short	0x0101


	//----- nvinfo : EIATTR_VRC_CTA_INIT_COUNT
	.align		4
        /*0084*/ 	.byte	0x02, 0x4a
	.zero		1
	.zero		1


	//----- nvinfo : EIATTR_EXIT_INSTR_OFFSETS
	.align		4
        /*0088*/ 	.byte	0x04, 0x1c
        /*008a*/ 	.short	(.L_81 - .L_80)


	//   ....[0]....
.L_80:
        /*008c*/ 	.word	0x000000a0


	//   ....[1]....
        /*0090*/ 	.word	0x00000a10


	//----- nvinfo : EIATTR_CBANK_PARAM_SIZE
	.align		4
.L_81:
        /*0094*/ 	.byte	0x03, 0x19
        /*0096*/ 	.short	0x0028


	//----- nvinfo : EIATTR_PARAM_CBANK
	.align		4
        /*0098*/ 	.byte	0x04, 0x0a
        /*009a*/ 	.short	(.L_83 - .L_82)
	.align		4
.L_82:
        /*009c*/ 	.word	index@(.nv.constant0._Z12compute_dLdXPKfS0_Pfiiii)
        /*00a0*/ 	.short	0x0380
        /*00a2*/ 	.short	0x0028


	//----- nvinfo : EIATTR_SW_WAR
	.align		4
.L_83:
        /*00a4*/ 	.byte	0x04, 0x36
        /*00a6*/ 	.short	(.L_85 - .L_84)
.L_84:
        /*00a8*/ 	.word	0x00000008
.L_85:


//--------------------- .nv.info._Z12compute_dLdWPKfS0_Pfiiii --------------------------
	.section	.nv.info._Z12compute_dLdWPKfS0_Pfiiii,"",@"SHT_CUDA_INFO"
	.sectionflags	@""
	.align	4


	//----- nvinfo : EIATTR_CUDA_API_VERSION
	.align		4
        /*0000*/ 	.byte	0x04, 0x37
        /*0002*/ 	.short	(.L_87 - .L_86)
.L_86:
        /*0004*/ 	.word	0x00000082


	//----- nvinfo : EIATTR_KPARAM_INFO
	.align		4
.L_87:
        /*0008*/ 	.byte	0x04, 0x17
        /*000a*/ 	.short	(.L_89 - .L_88)
.L_88:
        /*000c*/ 	.word	0x00000000
        /*0010*/ 	.short	0x0006
        /*0012*/ 	.short	0x0024
        /*0014*/ 	.byte	0x00, 0xf0, 0x11, 0x00


	//----- nvinfo : EIATTR_KPARAM_INFO
	.align		4
.L_89:
        /*0018*/ 	.byte	0x04, 0x17
        /*001a*/ 	.short	(.L_91 - .L_90)
.L_90:
        /*001c*/ 	.word	0x00000000
        /*0020*/ 	.short	0x0005
        /*0022*/ 	.short	0x0020
        /*0024*/ 	.byte	0x00, 0xf0, 0x11, 0x00


	//----- nvinfo : EIATTR_KPARAM_INFO
	.align		4
.L_91:
        /*0028*/ 	.byte	0x04, 0x17
        /*002a*/ 	.short	(.L_93 - .L_92)
.L_92:
        /*002c*/ 	.word	0x00000000
        /*0030*/ 	.short	0x0004
        /*0032*/ 	.short	0x001c
        /*0034*/ 	.byte	0x00, 0xf0, 0x11, 0x00


	//----- nvinfo : EIATTR_KPARAM_INFO
	.align		4
.L_93:
        /*0038*/ 	.byte	0x04, 0x17
        /*003a*/ 	.short	(.L_95 - .L_94)
.L_94:
        /*003c*/ 	.word	0x00000000
        /*0040*/ 	.short	0x0003
        /*0042*/ 	.short	0x0018
        /*0044*/ 	.byte	0x00, 0xf0, 0x11, 0x00


	//----- nvinfo : EIATTR_KPARAM_INFO
	.align		4
.L_95:
        /*0048*/ 	.byte	0x04, 0x17
        /*004a*/ 	.short	(.L_97 - .L_96)
.L_96:
        /*004c*/ 	.word	0x00000000
        /*0050*/ 	.short	0x0002
        /*0052*/ 	.short	0x0010
        /*0054*/ 	.byte	0x00, 0xf5, 0x21, 0x00


	//----- nvinfo : EIATTR_KPARAM_INFO
	.align		4
.L_97:
        /*0058*/ 	.byte	0x04, 0x17
        /*005a*/ 	.short	(.L_99 - .L_98)
.L_98:
        /*005c*/ 	.word	0x00000000
        /*0060*/ 	.short	0x0001
        /*0062*/ 	.short	0x0008
        /*0064*/ 	.byte	0x00, 0xf5, 0x21, 0x00


	//----- nvinfo : EIATTR_KPARAM_INFO
	.align		4
.L_99:
        /*0068*/ 	.byte	0x04, 0x17
        /*006a*/ 	.short	(.L_101 - .L_100)
.L_100:
        /*006c*/ 	.word	0x00000000
        /*0070*/ 	.short	0x0000
        /*0072*/ 	.short	0x0000
        /*0074*/ 	.byte	0x00, 0xf5, 0x21, 0x00


	//----- nvinfo : EIATTR_SPARSE_MMA_MASK
	.align		4
.L_101:
        /*0078*/ 	.byte	0x03, 0x50
        /*007a*/ 	.short	0x0000


	//----- nvinfo : EIATTR_MAXREG_COUNT
	.align		4
        /*007c*/ 	.byte	0x03, 0x1b
        /*007e*/ 	.short	0x00ff


	//----- nvinfo : EIATTR_MERCURY_ISA_VERSION
	.align		4
        /*0080*/ 	.byte	0x03, 0x5f
        /*0082*/ 	.short	0x0101


	//----- nvinfo : EIATTR_VRC_CTA_INIT_COUNT
	.align		4
        /*0084*/ 	.byte	0x02, 0x4a
	.zero		1
	.zero		1


	//----- nvinfo : EIATTR_EXIT_INSTR_OFFSETS
	.align		4
        /*0088*/ 	.byte	0x04, 0x1c
        /*008a*/ 	.short	(.L_103 - .L_102)


	//   ....[0]....
.L_102:
        /*008c*/ 	.word	0x00000080


	//   ....[1]....
        /*0090*/ 	.word	0x000009a0


	//----- nvinfo : EIATTR_CBANK_PARAM_SIZE
	.align		4
.L_103:
        /*0094*/ 	.byte	0x03, 0x19
        /*0096*/ 	.short	0x0028


	//----- nvinfo : EIATTR_PARAM_CBANK
	.align		4
        /*0098*/ 	.byte	0x04, 0x0a
        /*009a*/ 	.short	(.L_105 - .L_104)
	.align		4
.L_104:
        /*009c*/ 	.word	index@(.nv.constant0._Z12compute_dLdWPKfS0_Pfiiii)
        /*00a0*/ 	.short	0x0380
        /*00a2*/ 	.short	0x0028


	//----- nvinfo : EIATTR_SW_WAR
	.align		4
.L_105:
        /*00a4*/ 	.byte	0x04, 0x36
        /*00a6*/ 	.short	(.L_107 - .L_106)
.L_106:
        /*00a8*/ 	.word	0x00000008
.L_107:


//--------------------- .nv.info._Z17convolutionKernelPKfS0_Pfiii --------------------------
	.section	.nv.info._Z17convolutionKernelPKfS0_Pfiii,"",@"SHT_CUDA_INFO"
	.sectionflags	@""
	.align	4


	//----- nvinfo : EIATTR_CUDA_API_VERSION
	.align		4
        /*0000*/ 	.byte	0x04, 0x37
        /*0002*/ 	.short	(.L_109 - .L_108)
.L_108:
        /*0004*/ 	.word	0x00000082


	//----- nvinfo : EIATTR_KPARAM_INFO
	.align		4
.L_109:
        /*0008*/ 	.byte	0x04, 0x17
        /*000a*/ 	.short	(.L_111 - .L_110)
.L_110:
        /*000c*/ 	.word	0x00000000
        /*0010*/ 	.short	0x0005
        /*0012*/ 	.short	0x0020
        /*0014*/ 	.byte	0x00, 0xf0, 0x11, 0x00


	//----- nvinfo : EIATTR_KPARAM_INFO
	.align		4
.L_111:
        /*0018*/ 	.byte	0x04, 0x17
        /*001a*/ 	.short	(.L_113 - .L_112)
.L_112:
        /*001c*/ 	.word	0x00000000
        /*0020*/ 	.short	0x0004
        /*0022*/ 	.short	0x001c
        /*0024*/ 	.byte	0x00, 0xf0, 0x11, 0x00


	//----- nvinfo : EIATTR_KPARAM_INFO
	.align		4
.L_113:
        /*0028*/ 	.byte	0x04, 0x17
        /*002a*/ 	.short	(.L_115 - .L_114)
.L_114:
        /*002c*/ 	.word	0x00000000
        /*0030*/ 	.short	0x0003
        /*0032*/ 	.short	0x0018
        /*0034*/ 	.byte	0x00, 0xf0, 0x11, 0x00


	//----- nvinfo : EIATTR_KPARAM_INFO
	.align		4
.L_115:
        /*0038*/ 	.byte	0x04, 0x17
        /*003a*/ 	.short	(.L_117 - .L_116)
.L_116:
        /*003c*/ 	.word	0x00000000
        /*0040*/ 	.short	0x0002
        /*0042*/ 	.short	0x0010
        /*0044*/ 	.byte	0x00, 0xf5, 0x21, 0x00


	//----- nvinfo : EIATTR_KPARAM_INFO
	.align		4
.L_117:
        /*0048*/ 	.byte	0x04, 0x17
        /*004a*/ 	.short	(.L_119 - .L_118)
.L_118:
        /*004c*/ 	.word	0x00000000
        /*0050*/ 	.short	0x0001
        /*0052*/ 	.short	0x0008
        /*0054*/ 	.byte	0x00, 0xf5, 0x21, 0x00


	//----- nvinfo : EIATTR_KPARAM_INFO
	.align		4
.L_119:
        /*0058*/ 	.byte	0x04, 0x17
        /*005a*/ 	.short	(.L_121 - .L_120)
.L_120:
        /*005c*/ 	.word	0x00000000
        /*0060*/ 	.short	0x0000
        /*0062*/ 	.short	0x0000
        /*0064*/ 	.byte	0x00, 0xf5, 0x21, 0x00


	//----- nvinfo : EIATTR_SPARSE_MMA_MASK
	.align		4
.L_121:
        /*0068*/ 	.byte	0x03, 0x50
        /*006a*/ 	.short	0x0000


	//----- nvinfo : EIATTR_MAXREG_COUNT
	.align		4
        /*006c*/ 	.byte	0x03, 0x1b
        /*006e*/ 	.short	0x00ff


	//----- nvinfo : EIATTR_MERCURY_ISA_VERSION
	.align		4
        /*0070*/ 	.byte	0x03, 0x5f
        /*0072*/ 	.short	0x0101


	//----- nvinfo : EIATTR_VRC_CTA_INIT_COUNT
	.align		4
        /*0074*/ 	.byte	0x02, 0x4a
	.zero		1
	.zero		1


	//----- nvinfo : EIATTR_EXIT_INSTR_OFFSETS
	.align		4
        /*0078*/ 	.byte	0x04, 0x1c
        /*007a*/ 	.short	(.L_123 - .L_122)


	//   ....[0]....
.L_122:
        /*007c*/ 	.word	0x00000080


	//   ....[1]....
        /*0080*/ 	.word	0x00000c30


	//----- nvinfo : EIATTR_CBANK_PARAM_SIZE
	.align		4
.L_123:
        /*0084*/ 	.byte	0x03, 0x19
        /*0086*/ 	.short	0x0024


	//----- nvinfo : EIATTR_PARAM_CBANK
	.align		4
        /*0088*/ 	.byte	0x04, 0x0a
        /*008a*/ 	.short	(.L_125 - .L_124)
	.align		4
.L_124:
        /*008c*/ 	.word	index@(.nv.constant0._Z17convolutionKernelPKfS0_Pfiii)
        /*0090*/ 	.short	0x0380
        /*0092*/ 	.short	0x0024


	//----- nvinfo : EIATTR_SW_WAR
	.align		4
.L_125:
        /*0094*/ 	.byte	0x04, 0x36
        /*0096*/ 	.short	(.L_127 - .L_126)
.L_126:
        /*0098*/ 	.word	0x00000008
.L_127:


//--------------------- .nv.info._Z12unrollKernelPKfPfiiiiii --------------------------
	.section	.nv.info._Z12unrollKernelPKfPfiiiiii,"",@"SHT_CUDA_INFO"
	.sectionflags	@""
	.align	4


	//----- nvinfo : EIATTR_CUDA_API_VERSION
	.align		4
        /*0000*/ 	.byte	0x04, 0x37
        /*0002*/ 	.short	(.L_129 - .L_128)
.L_128:
        /*0004*/ 	.word	0x00000082


	//----- nvinfo : EIATTR_KPARAM_INFO
	.align		4
.L_129:
        /*0008*/ 	.byte	0x04, 0x17
        /*000a*/ 	.short	(.L_131 - .L_130)
.L_130:
        /*000c*/ 	.word	0x00000000
        /*0010*/ 	.short	0x0007
        /*0012*/ 	.short	0x0024
        /*0014*/ 	.byte	0x00, 0xf0, 0x11, 0x00


	//----- nvinfo : EIATTR_KPARAM_INFO
	.align		4
.L_131:
        /*0018*/ 	.byte	0x04, 0x17
        /*001a*/ 	.short	(.L_133 - .L_132)
.L_132:
        /*001c*/ 	.word	0x00000000
        /*0020*/ 	.short	0x0006
        /*0022*/ 	.short	0x0020
        /*0024*/ 	.byte	0x00, 0xf0, 0x11, 0x00


	//----- nvinfo : EIATTR_KPARAM_INFO
	.align		4
.L_133:
        /*0028*/ 	.byte	0x04, 0x17
        /*002a*/ 	.short	(.L_135 - .L_134)
.L_134:
        /*002c*/ 	.word	0x00000000
        /*0030*/ 	.short	0x0005
        /*0032*/ 	.short	0x001c
        /*0034*/ 	.byte	0x00, 0xf0, 0x11, 0x00


	//----- nvinfo : EIATTR_KPARAM_INFO
	.align		4
.L_135:
        /*0038*/ 	.byte	0x04, 0x17
        /*003a*/ 	.short	(.L_137 - .L_136)
.L_136:
        /*003c*/ 	.word	0x00000000
        /*0040*/ 	.short	0x0004
        /*0042*/ 	.short	0x0018
        /*0044*/ 	.byte	0x00, 0xf0, 0x11, 0x00


	//----- nvinfo : EIATTR_KPARAM_INFO
	.align		4
.L_137:
        /*0048*/ 	.byte	0x04, 0x17
        /*004a*/ 	.short	(.L_139 - .L_138)
.L_138:
        /*004c*/ 	.word	0x00000000
        /*0050*/ 	.short	0x0003
        /*0052*/ 	.short	0x0014
        /*0054*/ 	.byte	0x00, 0xf0, 0x11, 0x00


	//----- nvinfo : EIATTR_KPARAM_INFO
	.align		4
.L_139:
        /*0058*/ 	.byte	0x04, 0x17
        /*005a*/ 	.short	(.L_141 - .L_140)
.L_140:
        /*005c*/ 	.word	0x00000000
        /*0060*/ 	.short	0x0002
        /*0062*/ 	.short	0x0010
        /*0064*/ 	.byte	0x00, 0xf0, 0x11, 0x00


	//----- nvinfo : EIATTR_KPARAM_INFO
	.align		4
.L_141:
        /*0068*/ 	.byte	0x04, 0x17
        /*006a*/ 	.short	(.L_143 - .L_142)
.L_142:
        /*006c*/ 	.word	0x00000000
        /*0070*/ 	.short	0x0001
        /*0072*/ 	.short	0x0008
        /*0074*/ 	.byte	0x00, 0xf5, 0x21, 0x00


	//----- nvinfo : EIATTR_KPARAM_INFO
	.align		4
.L_143:
        /*0078*/ 	.byte	0x04, 0x17
        /*007a*/ 	.short	(.L_145 - .L_144)
.L_144:
        /*007c*/ 	.word	0x00000000
        /*0080*/ 	.short	0x0000
        /*0082*/ 	.short	0x0000
        /*0084*/ 	.byte	0x00, 0xf5, 0x21, 0x00


	//----- nvinfo : EIATTR_SPARSE_MMA_MASK
	.align		4
.L_145:
        /*0088*/ 	.byte	0x03, 0x50
        /*008a*/ 	.short	0x0000


	//----- nvinfo : EIATTR_MAXREG_COUNT
	.align		4
        /*008c*/ 	.byte	0x03, 0x1b
        /*008e*/ 	.short	0x00ff


	//----- nvinfo : EIATTR_MERCURY_ISA_VERSION
	.align		4
        /*0090*/ 	.byte	0x03, 0x5f
        /*0092*/ 	.short	0x0101


	//----- nvinfo : EIATTR_VRC_CTA_INIT_COUNT
	.align		4
        /*0094*/ 	.byte	0x02, 0x4a
	.zero		1
	.zero		1


	//----- nvinfo : EIATTR_EXIT_INSTR_OFFSETS
	.align		4
        /*0098*/ 	.byte	0x04, 0x1c
        /*009a*/ 	.short	(.L_147 - .L_146)


	//   ....[0]....
.L_146:
        /*009c*/ 	.word	0x00000080


	//   ....[1]....
        /*00a0*/ 	.word	0x00000150


	//   ....[2]....
        /*00a4*/ 	.word	0x000001d0


	//   ....[3]....
        /*00a8*/ 	.word	0x00000eb0


	//----- nvinfo : EIATTR_CRS_STACK_SIZE
	.align		4
.L_147:
        /*00ac*/ 	.byte	0x04, 0x1e
        /*00ae*/ 	.short	(.L_149 - .L_148)
.L_148:
        /*00b0*/ 	.word	0x00000000


	//----- nvinfo : EIATTR_CBANK_PARAM_SIZE
	.align		4
.L_149:
        /*00b4*/ 	.byte	0x03, 0x19
        /*00b6*/ 	.short	0x0028


	//----- nvinfo : EIATTR_PARAM_CBANK
	.align		4
        /*00b8*/ 	.byte	0x04, 0x0a
        /*00ba*/ 	.short	(.L_151 - .L_150)
	.align		4
.L_150:
        /*00bc*/ 	.word	index@(.nv.constant0._Z12unrollKernelPKfPfiiiiii)
        /*00c0*/ 	.short	0x0380
        /*00c2*/ 	.short	0x0028


	//----- nvinfo : EIATTR_SW_WAR
	.align		4
.L_151:
        /*00c4*/ 	.byte	0x04, 0x36
        /*00c6*/ 	.short	(.L_153 - .L_152)
.L_152:
        /*00c8*/ 	.word	0x00000008
.L_153:


//--------------------- .nv.info._Z18reluBackwardKernelPKfS0_Pf --------------------------
	.section	.nv.info._Z18reluBackwardKernelPKfS0_Pf,"",@"SHT_CUDA_INFO"
	.sectionflags	@""
	.align	4


	//----- nvinfo : EIATTR_CUDA_API_VERSION
	.align		4
        /*0000*/ 	.byte	0x04, 0x37
        /*0002*/ 	.short	(.L_155 - .L_154)
.L_154:
        /*0004*/ 	.word	0x00000082


	//----- nvinfo : EIATTR_KPARAM_INFO
	.align		4
.L_155:
        /*0008*/ 	.byte	0x04, 0x17
        /*000a*/ 	.short	(.L_157 - .L_156)
.L_156:
        /*000c*/ 	.word	0x00000000
        /*0010*/ 	.short	0x0002
        /*0012*/ 	.short	0x0010
        /*0014*/ 	.byte	0x00, 0xf5, 0x21, 0x00


	//----- nvinfo : EIATTR_KPARAM_INFO
	.align		4
.L_157:
        /*0018*/ 	.byte	0x04, 0x17
        /*001a*/ 	.short	(.L_159 - .L_158)
.L_158:
        /*001c*/ 	.word	0x00000000
        /*0020*/ 	.short	0x0001
        /*0022*/ 	.short	0x0008
        /*0024*/ 	.byte	0x00, 0xf5, 0x21, 0x00


	//----- nvinfo : EIATTR_KPARAM_INFO
	.align		4
.L_159:
        /*0028*/ 	.byte	0x04, 0x17
        /*002a*/ 	.short	(.L_161 - .L_160)
.L_160:
        /*002c*/ 	.word	0x00000000
        /*0030*/ 	.short	0x0000
        /*0032*/ 	.short	0x0000
        /*0034*/ 	.byte	0x00, 0xf5, 0x21, 0x00


	//----- nvinfo : EIATTR_SPARSE_MMA_MASK
	.align		4
.L_161:
        /*0038*/ 	.byte	0x03, 0x50
        /*003a*/ 	.short	0x0000


	//----- nvinfo : EIATTR_MAXREG_COUNT
	.align		4
        /*003c*/ 	.byte	0x03, 0x1b
        /*003e*/ 	.short	0x00ff


	//----- nvinfo : EIATTR_MERCURY_ISA_VERSION
	.align		4
        /*0040*/ 	.byte	0x03, 0x5f
        /*0042*/ 	.short	0x0101


	//----- nvinfo : EIATTR_VRC_CTA_INIT_COUNT
	.align		4
        /*0044*/ 	.byte	0x02, 0x4a
	.zero		1
	.zero		1


	//----- nvinfo : EIATTR_EXIT_INSTR_OFFSETS
	.align		4
        /*0048*/ 	.byte	0x04, 0x1c
        /*004a*/ 	.short	(.L_163 - .L_162)


	//   ....[0]....
.L_162:
        /*004c*/ 	.word	0x00000080


	//   ....[1]....
        /*0050*/ 	.word	0x00000150


	//   ....[2]....
        /*0054*/ 	.word	0x00000190


	//----- nvinfo : EIATTR_CRS_STACK_SIZE
	.align		4
.L_163:
        /*0058*/ 	.byte	0x04, 0x1e
        /*005a*/ 	.short	(.L_165 - .L_164)
.L_164:
        /*005c*/ 	.word	0x00000000


	//----- nvinfo : EIATTR_CBANK_PARAM_SIZE
	.align		4
.L_165:
        /*0060*/ 	.byte	0x03, 0x19
        /*0062*/ 	.short	0x0018


	//----- nvinfo : EIATTR_PARAM_CBANK
	.align		4
        /*0064*/ 	.byte	0x04, 0x0a
        /*0066*/ 	.short	(.L_167 - .L_166)
	.align		4
.L_166:
        /*0068*/ 	.word	index@(.nv.constant0._Z18reluBackwardKernelPKfS0_Pf)
        /*006c*/ 	.short	0x0380
        /*006e*/ 	.short	0x0018


	//----- nvinfo : EIATTR_SW_WAR
	.align		4
.L_167:
        /*0070*/ 	.byte	0x04, 0x36
        /*0072*/ 	.short	(.L_169 - .L_168)
.L_168:
        /*0074*/ 	.word	0x00000008
.L_169:


//--------------------- .nv.info._Z10reluKernelPfS_i --------------------------
	.section	.nv.info._Z10reluKernelPfS_i,"",@"SHT_CUDA_INFO"
	.sectionflags	@""
	.align	4


	//----- nvinfo : EIATTR_CUDA_API_VERSION
	.align		4
        /*0000*/ 	.byte	0x04, 0x37
        /*0002*/ 	.short	(.L_171 - .L_170)
.L_170:
        /*0004*/ 	.word	0x00000082


	//----- nvinfo : EIATTR_KPARAM_INFO
	.align		4
.L_171:
        /*0008*/ 	.byte	0x04, 0x17
        /*000a*/ 	.short	(.L_173 - .L_172)
.L_172:
        /*000c*/ 	.word	0x00000000
        /*0010*/ 	.short	0x0002
        /*0012*/ 	.short	0x0010
        /*0014*/ 	.byte	0x00, 0xf0, 0x11, 0x00


	//----- nvinfo : EIATTR_KPARAM_INFO
	.align		4
.L_173:
        /*0018*/ 	.byte	0x04, 0x17
        /*001a*/ 	.short	(.L_175 - .L_174)
.L_174:
        /*001c*/ 	.word	0x00000000
        /*0020*/ 	.short	0x0001
        /*0022*/ 	.short	0x0008
        /*0024*/ 	.byte	0x00, 0xf5, 0x21, 0x00


	//----- nvinfo : EIATTR_KPARAM_INFO
	.align		4
.L_175:
        /*0028*/ 	.byte	0x04, 0x17
        /*002a*/ 	.short	(.L_177 - .L_176)
.L_176:
        /*002c*/ 	.word	0x00000000
        /*0030*/ 	.short	0x0000
        /*0032*/ 	.short	0x0000
        /*0034*/ 	.byte	0x00, 0xf5, 0x21, 0x00


	//----- nvinfo : EIATTR_SPARSE_MMA_MASK
	.align		4
.L_177:
        /*0038*/ 	.byte	0x03, 0x50
        /*003a*/ 	.short	0x0000


	//----- nvinfo : EIATTR_MAXREG_COUNT
	.align		4
        /*003c*/ 	.byte	0x03, 0x1b
        /*003e*/ 	.short	0x00ff


	//----- nvinfo : EIATTR_MERCURY_ISA_VERSION
	.align		4
        /*0040*/ 	.byte	0x03, 0x5f
        /*0042*/ 	.short	0x0101


	//----- nvinfo : EIATTR_VRC_CTA_INIT_COUNT
	.align		4
        /*0044*/ 	.byte	0x02, 0x4a
	.zero		1
	.zero		1


	//----- nvinfo : EIATTR_EXIT_INSTR_OFFSETS
	.align		4
        /*0048*/ 	.byte	0x04, 0x1c
        /*004a*/ 	.short	(.L_179 - .L_178)


	//   ....[0]....
.L_178:
        /*004c*/ 	.word	0x00000070


	//   ....[1]....
        /*0050*/ 	.word	0x00000100


	//----- nvinfo : EIATTR_CBANK_PARAM_SIZE
	.align		4
.L_179:
        /*0054*/ 	.byte	0x03, 0x19
        /*0056*/ 	.short	0x0014


	//----- nvinfo : EIATTR_PARAM_CBANK
	.align		4
        /*0058*/ 	.byte	0x04, 0x0a
        /*005a*/ 	.short	(.L_181 - .L_180)
	.align		4
.L_180:
        /*005c*/ 	.word	index@(.nv.constant0._Z10reluKernelPfS_i)
        /*0060*/ 	.short	0x0380
        /*0062*/ 	.short	0x0014


	//----- nvinfo : EIATTR_SW_WAR
	.align		4
.L_181:
        /*0064*/ 	.byte	0x04, 0x36
        /*0066*/ 	.short	(.L_183 - .L_182)
.L_182:
        /*0068*/ 	.word	0x00000008
.L_183:


//--------------------- .nv.callgraph             --------------------------
	.section	.nv.callgraph,"",@"SHT_CUDA_CALLGRAPH"
	.align	4
	.sectionentsize	8
	.align		4
        /*0000*/ 	.word	0x00000000
	.align		4
        /*0004*/ 	.word	0xffffffff
	.align		4
        /*0008*/ 	.word	0x00000000
	.align		4
        /*000c*/ 	.word	0xfffffffe
	.align		4
        /*0010*/ 	.word	0x00000000
	.align		4
        /*0014*/ 	.word	0xfffffffd
	.align		4
        /*0018*/ 	.word	0x00000000
	.align		4
        /*001c*/ 	.word	0xfffffffc


//--------------------- .text._Z24maxPoolingBackwardKernelPKfS0_Pfiiii --------------------------
	.section	.text._Z24maxPoolingBackwardKernelPKfS0_Pfiiii,"ax",@progbits
	.align	128
        .global         _Z24maxPoolingBackwardKernelPKfS0_Pfiiii
        .type           _Z24maxPoolingBackwardKernelPKfS0_Pfiiii,@function
        .size           _Z24maxPoolingBackwardKernelPKfS0_Pfiiii,(.L_x_44 - _Z24maxPoolingBackwardKernelPKfS0_Pfiiii)
        .other          _Z24maxPoolingBackwardKernelPKfS0_Pfiiii,@"STO_CUDA_ENTRY STV_DEFAULT"
_Z24maxPoolingBackwardKernelPKfS0_Pfiiii:
.text._Z24maxPoolingBackwardKernelPKfS0_Pfiiii:
[----:B------:R-:W-:Y:S01]  /*0000*/  LDC R1, c[0x0][0x37c] ;  /* 0x0000df00ff017b82 */ /* 0x000fe20000000800 */
[----:B------:R-:W0:Y:S07]  /*0010*/  S2R R0, SR_TID.X ;  /* 0x0000000000007919 */ /* 0x000e2e0000002100 */
[----:B------:R-:W0:Y:S08]  /*0020*/  S2UR UR4, SR_CTAID.X ;  /* 0x00000000000479c3 */ /* 0x000e300000002500 */
[----:B------:R-:W0:Y:S01]  /*0030*/  LDC R3, c[0x0][0x360] ;  /* 0x0000d800ff037b82 */ /* 0x000e220000000800 */
[----:B------:R-:W1:Y:S01]  /*0040*/  LDCU UR5, c[0x0][0x370] ;  /* 0x00006e00ff0577ac */ /* 0x000e620008000800 */
[----:B0-----:R-:W-:-:S02]  /*0050*/  IMAD R0, R3, UR4, R0 ;  /* 0x0000000403007c24 */ /* 0x001fc4000f8e0200 */
[----:B-1----:R-:W-:-:S05]  /*0060*/  IMAD R3, R3, UR5, RZ ;  /* 0x0000000503037c24 */ /* 0x002fca000f8e02ff */
[----:B------:R-:W-:-:S13]  /*0070*/  ISETP.GE.U32.AND P0, PT, R0, R3, PT ;  /* 0x000000030000720c */ /* 0x000fda0003f06070 */
[----:B------:R-:W-:Y:S05]  /*0080*/  @P0 EXIT ;  /* 0x000000000000094d */ /* 0x000fea0003800000 */
[----:B------:R-:W0:Y:S01]  /*0090*/  LDCU UR7, c[0x0][0x3a0] ;  /* 0x00007400ff0777ac */ /* 0x000e220008000800 */
[----:B------:R-:W-:Y:S02]  /*00a0*/  IMAD.MOV.U32 R22, RZ, RZ, -0x1 ;  /* 0xffffffffff167424 */ /* 0x000fe400078e00ff */
[----:B------:R-:W-:Y:S01]  /*00b0*/  IMAD.MOV.U32 R19, RZ, RZ, -0x1 ;  /* 0xffffffffff137424 */ /* 0x000fe200078e00ff */
[----:B------:R-:W1:Y:S01]  /*00c0*/  LDCU.64 UR10, c[0x0][0x358] ;  /* 0x00006b00ff0a77ac */ /* 0x000e620008000a00 */
[----:B0-----:R-:W-:-:S09]  /*00d0*/  UISETP.GE.AND UP0, UPT, UR7, 0x1, UPT ;  /* 0x000000010700788c */ /* 0x001fd2000bf06270 */
[----:B-1----:R-:W-:Y:S05]  /*00e0*/  BRA.U !UP0, `(.L_x_0) ;  /* 0x0000001108347547 */ /* 0x002fea000b800000 */
[----:B------:R-:W0:Y:S01]  /*00f0*/  LDC R9, c[0x0][0x3a4] ;  /* 0x0000e900ff097b82 */ /* 0x000e220000000800 */
[----:B------:R-:W-:Y:S01]  /*0100*/  IABS R8, R0 ;  /* 0x0000000000087213 */ /* 0x000fe20000000000 */
[----:B------:R-:W-:Y:S01]  /*0110*/  ULOP3.LUT UR8, UR7, 0xf, URZ, 0xc0, !UPT ;  /* 0x0000000f07087892 */ /* 0x000fe2000f8ec0ff */
[----:B------:R-:W-:Y:S01]  /*0120*/  IMAD.MOV.U32 R20, RZ, RZ, -0x368bdc10 ;  /* 0xc97423f0ff147424 */ /* 0x000fe200078e00ff */
[----:B------:R-:W-:Y:S01]  /*0130*/  ULOP3.LUT UR9, UR7, 0x7, URZ, 0xc0, !UPT ;  /* 0x0000000707097892 */ /* 0x000fe2000f8ec0ff */
[----:B------:R-:W-:Y:S01]  /*0140*/  IMAD.MOV.U32 R19, RZ, RZ, -0x1 ;  /* 0xffffffffff137424 */ /* 0x000fe200078e00ff */
[----:B------:R-:W-:Y:S01]  /*0150*/  UIADD3 UR4, UPT, UPT, UR8, -0x1, URZ ;  /* 0xffffffff08047890 */ /* 0x000fe2000fffe0ff */
[----:B------:R-:W-:Y:S01]  /*0160*/  IMAD.MOV.U32 R22, RZ, RZ, -0x1 ;  /* 0xffffffffff167424 */ /* 0x000fe200078e00ff */
[----:B------:R-:W1:Y:S01]  /*0170*/  LDC R4, c[0x0][0x39c] ;  /* 0x0000e700ff047b82 */ /* 0x000e620000000800 */
[----:B------:R-:W-:Y:S02]  /*0180*/  UIADD3 UR5, UPT, UPT, UR9, -0x1, URZ ;  /* 0xffffffff09057890 */ /* 0x000fe4000fffe0ff */
[----:B------:R-:W-:-:S02]  /*0190*/  ULOP3.LUT UR6, UR7, 0x7ffffff0, URZ, 0xc0, !UPT ;  /* 0x7ffffff007067892 */ /* 0x000fc4000f8ec0ff */
[----:B------:R-:W-:Y:S02]  /*01a0*/  UISETP.GE.U32.AND UP0, UPT, UR4, 0x7, UPT ;  /* 0x000000070400788c */ /* 0x000fe4000bf06070 */
[----:B------:R-:W-:Y:S01]  /*01b0*/  UISETP.GE.U32.AND UP1, UPT, UR5, 0x3, UPT ;  /* 0x000000030500788c */ /* 0x000fe2000bf26070 */
[----:B------:R-:W-:Y:S01]  /*01c0*/  UMOV UR4, URZ ;  /* 0x000000ff00047c82 */ /* 0x000fe20008000000 */
[----:B0-----:R-:W-:-:S04]  /*01d0*/  IABS R7, R9 ;  /* 0x0000000900077213 */ /* 0x001fc80000000000 */
[----:B------:R-:W0:Y:S01]  /*01e0*/  I2F.RP R5, R7 ;  /* 0x0000000700057306 */ /* 0x000e220000209400 */
[----:B-1----:R-:W-:Y:S01]  /*01f0*/  VIADD R4, R4, -UR7 ;  /* 0x8000000704047c36 */ /* 0x002fe20008000000 */
[----:B------:R-:W-:-:S06]  /*0200*/  ULOP3.LUT UR7, UR7, 0x3, URZ, 0xc0, !UPT ;  /* 0x0000000307077892 */ /* 0x000fcc000f8ec0ff */
[----:B0-----:R-:W0:Y:S02]  /*0210*/  MUFU.RCP R5, R5 ;  /* 0x0000000500057308 */ /* 0x001e240000001000 */
[----:B0-----:R-:W-:-:S06]  /*0220*/  VIADD R2, R5, 0xffffffe ;  /* 0x0ffffffe05027836 */ /* 0x001fcc0000000000 */
[----:B------:R0:W1:Y:S02]  /*0230*/  F2I.FTZ.U32.TRUNC.NTZ R3, R2 ;  /* 0x0000000200037305 */ /* 0x000064000021f000 */
[----:B0-----:R-:W-:Y:S02]  /*0240*/  IMAD.MOV.U32 R2, RZ, RZ, RZ ;  /* 0x000000ffff027224 */ /* 0x001fe400078e00ff */
[----:B-1----:R-:W-:-:S04]  /*0250*/  IMAD.MOV R6, RZ, RZ, -R3 ;  /* 0x000000ffff067224 */ /* 0x002fc800078e0a03 */
[----:B------:R-:W-:Y:S01]  /*0260*/  IMAD R11, R6, R7, RZ ;  /* 0x00000007060b7224 */ /* 0x000fe200078e02ff */
[----:B------:R-:W-:Y:S02]  /*0270*/  IABS R6, R4 ;  /* 0x0000000400067213 */ /* 0x000fe40000000000 */
[----:B------:R-:W-:Y:S01]  /*0280*/  LOP3.LUT R4, R4, R9, RZ, 0x3c, !PT ;  /* 0x0000000904047212 */ /* 0x000fe200078e3cff */
[----:B------:R-:W-:-:S03]  /*0290*/  IMAD.HI.U32 R3, R3, R11, R2 ;  /* 0x0000000b03037227 */ /* 0x000fc600078e0002 */
[----:B------:R-:W-:-:S03]  /*02a0*/  ISETP.GE.AND P2, PT, R4, RZ, PT ;  /* 0x000000ff0400720c */ /* 0x000fc60003f46270 */
[----:B------:R-:W-:-:S04]  /*02b0*/  IMAD.HI.U32 R3, R3, R6, RZ ;  /* 0x0000000603037227 */ /* 0x000fc800078e00ff */
[----:B------:R-:W-:-:S04]  /*02c0*/  IMAD.MOV R5, RZ, RZ, -R3 ;  /* 0x000000ffff057224 */ /* 0x000fc800078e0a03 */
[----:B------:R-:W-:-:S05]  /*02d0*/  IMAD R2, R7, R5, R6 ;  /* 0x0000000507027224 */ /* 0x000fca00078e0206 */
[----:B------:R-:W-:-:S13]  /*02e0*/  ISETP.GT.U32.AND P1, PT, R7, R2, PT ;  /* 0x000000020700720c */ /* 0x000fda0003f24070 */
[----:B------:R-:W-:Y:S02]  /*02f0*/  @!P1 IMAD.IADD R2, R2, 0x1, -R7 ;  /* 0x0000000102029824 */ /* 0x000fe400078e0a07 */
[----:B------:R-:W-:Y:S01]  /*0300*/  @!P1 VIADD R3, R3, 0x1 ;  /* 0x0000000103039836 */ /* 0x000fe20000000000 */
[----:B------:R-:W-:Y:S02]  /*0310*/  ISETP.NE.AND P1, PT, R9, RZ, PT ;  /* 0x000000ff0900720c */ /* 0x000fe40003f25270 */
[----:B------:R-:W-:-:S13]  /*0320*/  ISETP.GE.U32.AND P0, PT, R2, R7, PT ;  /* 0x000000070200720c */ /* 0x000fda0003f06070 */
[----:B------:R-:W-:-:S04]  /*0330*/  @P0 VIADD R3, R3, 0x1 ;  /* 0x0000000103030836 */ /* 0x000fc80000000000 */
[----:B------:R-:W-:-:S04]  /*0340*/  IMAD.MOV.U32 R11, RZ, RZ, R3 ;  /* 0x000000ffff0b7224 */ /* 0x000fc800078e0003 */
[----:B------:R-:W-:Y:S01]  /*0350*/  @!P2 IMAD.MOV R11, RZ, RZ, -R11 ;  /* 0x000000ffff0ba224 */ /* 0x000fe200078e0a0b */
[----:B------:R-:W-:-:S05]  /*0360*/  @!P1 LOP3.LUT R11, RZ, R9, RZ, 0x33, !PT ;  /* 0x00000009ff0b9212 */ /* 0x000fca00078e33ff */
[----:B------:R-:W-:-:S05]  /*0370*/  VIADD R9, R11, 0x1 ;  /* 0x000000010b097836 */ /* 0x000fca0000000000 */
[----:B------:R-:W-:-:S04]  /*0380*/  IABS R5, R9 ;  /* 0x0000000900057213 */ /* 0x000fc80000000000 */
[----:B------:R-:W0:Y:S08]  /*0390*/  I2F.RP R4, R5 ;  /* 0x0000000500047306 */ /* 0x000e300000209400 */
[----:B0-----:R-:W0:Y:S02]  /*03a0*/  MUFU.RCP R4, R4 ;  /* 0x0000000400047308 */ /* 0x001e240000001000 */
[----:B0-----:R-:W-:-:S06]  /*03b0*/  VIADD R2, R4, 0xffffffe ;  /* 0x0ffffffe04027836 */ /* 0x001fcc0000000000 */
[----:B------:R0:W1:Y:S02]  /*03c0*/  F2I.FTZ.U32.TRUNC.NTZ R3, R2 ;  /* 0x0000000200037305 */ /* 0x000064000021f000 */
[----:B0-----:R-:W-:Y:S02]  /*03d0*/  IMAD.MOV.U32 R2, RZ, RZ, RZ ;  /* 0x000000ffff027224 */ /* 0x001fe400078e00ff */
[----:B-1----:R-:W-:-:S04]  /*03e0*/  IMAD.MOV R6, RZ, RZ, -R3 ;  /* 0x000000ffff067224 */ /* 0x002fc800078e0a03 */
[----:B------:R-:W-:Y:S01]  /*03f0*/  IMAD R7, R6, R5, RZ ;  /* 0x0000000506077224 */ /* 0x000fe200078e02ff */
[----:B------:R-:W-:-:S03]  /*0400*/  IABS R6, R9 ;  /* 0x0000000900067213 */ /* 0x000fc60000000000 */
[----:B------:R-:W-:-:S04]  /*0410*/  IMAD.HI.U32 R3, R3, R7, R2 ;  /* 0x0000000703037227 */ /* 0x000fc800078e0002 */
[----:B------:R-:W-:Y:S02]  /*0420*/  IMAD.MOV R7, RZ, RZ, -R6 ;  /* 0x000000ffff077224 */ /* 0x000fe400078e0a06 */
[----:B------:R-:W-:-:S04]  /*0430*/  IMAD.HI.U32 R6, R3, R8, RZ ;  /* 0x0000000803067227 */ /* 0x000fc800078e00ff */
[----:B------:R-:W-:-:S05]  /*0440*/  IMAD R2, R6, R7, R8 ;  /* 0x0000000706027224 */ /* 0x000fca00078e0208 */
[----:B------:R-:W-:-:S13]  /*0450*/  ISETP.GT.U32.AND P1, PT, R5, R2, PT ;  /* 0x000000020500720c */ /* 0x000fda0003f24070 */
[----:B------:R-:W-:Y:S02]  /*0460*/  @!P1 IMAD.IADD R2, R2, 0x1, -R5 ;  /* 0x0000000102029824 */ /* 0x000fe400078e0a05 */
[----:B------:R-:W-:Y:S01]  /*0470*/  @!P1 VIADD R6, R6, 0x1 ;  /* 0x0000000106069836 */ /* 0x000fe20000000000 */
[----:B------:R-:W-:Y:S02]  /*0480*/  ISETP.NE.AND P1, PT, R9, RZ, PT ;  /* 0x000000ff0900720c */ /* 0x000fe40003f25270 */
[----:B------:R-:W-:Y:S02]  /*0490*/  ISETP.GE.U32.AND P0, PT, R2, R5, PT ;  /* 0x000000050200720c */ /* 0x000fe40003f06070 */
[----:B------:R-:W-:-:S04]  /*04a0*/  LOP3.LUT R2, R0, R9, RZ, 0x3c, !PT ;  /* 0x0000000900027212 */ /* 0x000fc800078e3cff */
[----:B------:R-:W-:-:S07]  /*04b0*/  ISETP.GE.AND P2, PT, R2, RZ, PT ;  /* 0x000000ff0200720c */ /* 0x000fce0003f46270 */
[----:B------:R-:W-:-:S06]  /*04c0*/  @P0 VIADD R6, R6, 0x1 ;  /* 0x0000000106060836 */ /* 0x000fcc0000000000 */
[----:B------:R-:W-:Y:S01]  /*04d0*/  @!P2 IMAD.MOV R6, RZ, RZ, -R6 ;  /* 0x000000ffff06a224 */ /* 0x000fe200078e0a06 */
[----:B------:R-:W-:-:S05]  /*04e0*/  @!P1 LOP3.LUT R6, RZ, R9, RZ, 0x33, !PT ;  /* 0x00000009ff069212 */ /* 0x000fca00078e33ff */
[----:B------:R-:W-:-:S04]  /*04f0*/  IMAD R3, R11, R6, R6 ;  /* 0x000000060b037224 */ /* 0x000fc800078e0206 */
[----:B------:R-:W-:-:S07]  /*0500*/  IMAD.IADD R8, R0, 0x1, -R3 ;  /* 0x0000000100087824 */ /* 0x000fce00078e0a03 */
.L_x_6:
[----:B------:R-:W0:Y:S01]  /*0510*/  LDC.64 R14, c[0x0][0x3a0] ;  /* 0x0000e800ff0e7b82 */ /* 0x000e220000000a00 */
[----:B------:R-:W-:Y:S01]  /*0520*/  UMOV UR5, URZ ;  /* 0x000000ff00057c82 */ /* 0x000fe20008000000 */
[----:B0-----:R-:W-:Y:S01]  /*0530*/  ISETP.GE.U32.AND P0, PT, R14, 0x10, PT ;  /* 0x000000100e00780c */ /* 0x001fe20003f06070 */
[----:B------:R-:W-:Y:S01]  /*0540*/  IMAD R7, R6, R15, UR4 ;  /* 0x0000000406077e24 */ /* 0x000fe2000f8e020f */
[----:B------:R-:W-:-:S06]  /*0550*/  UIADD3 UR4, UPT, UPT, UR4, 0x1, URZ ;  /* 0x0000000104047890 */ /* 0x000fcc000fffe0ff */
[----:B------:R-:W-:-:S05]  /*0560*/  ISETP.NE.AND P3, PT, R14, UR4, PT ;  /* 0x000000040e007c0c */ /* 0x000fca000bf65270 */
[----:B------:R-:W-:Y:S08]  /*0570*/  @!P0 BRA `(.L_x_1) ;  /* 0x00000004006c8947 */ /* 0x000ff00003800000 */
[----:B------:R-:W0:Y:S01]  /*0580*/  LDC.64 R2, c[0x0][0x388] ;  /* 0x0000e200ff027b82 */ /* 0x000e220000000a00 */
[----:B------:R-:W1:Y:S01]  /*0590*/  LDCU UR12, c[0x0][0x39c] ;  /* 0x00007380ff0c77ac */ /* 0x000e620008000800 */
[----:B------:R-:W-:-:S05]  /*05a0*/  UMOV UR5, URZ ;  /* 0x000000ff00057c82 */ /* 0x000fca0008000000 */
.L_x_2:
[----:B------:R-:W-:-:S04]  /*05b0*/  IMAD R12, R8, R15, UR5 ;  /* 0x00000005080c7e24 */ /* 0x000fc8000f8e020f */
[----:B-1----:R-:W-:-:S04]  /*05c0*/  IMAD R5, R7, UR12, R12 ;  /* 0x0000000c07057c24 */ /* 0x002fc8000f8e020c */
[----:B0-----:R-:W-:-:S05]  /*05d0*/  IMAD.WIDE R4, R5, 0x4, R2 ;  /* 0x0000000405047825 */ /* 0x001fca00078e0202 */
[----:B------:R-:W2:Y:S04]  /*05e0*/  LDG.E R25, desc[UR10][R4.64] ;  /* 0x0000000a04197981 */ /* 0x000ea8000c1e1900 */
[----:B------:R-:W3:Y:S04]  /*05f0*/  LDG.E R14, desc[UR10][R4.64+0x4] ;  /* 0x0000040a040e7981 */ /* 0x000ee8000c1e1900 */
[----:B------:R-:W4:Y:S04]  /*0600*/  LDG.E R18, desc[UR10][R4.64+0x8] ;  /* 0x0000080a04127981 */ /* 0x000f28000c1e1900 */
[----:B------:R-:W5:Y:S04]  /*0610*/  LDG.E R24, desc[UR10][R4.64+0xc] ;  /* 0x00000c0a04187981 */ /* 0x000f68000c1e1900 */
[----:B------:R-:W5:Y:S04]  /*0620*/  LDG.E R16, desc[UR10][R4.64+0x10] ;  /* 0x0000100a04107981 */ /* 0x000f68000c1e1900 */
[----:B------:R-:W5:Y:S04]  /*0630*/  LDG.E R23, desc[UR10][R4.64+0x14] ;  /* 0x0000140a04177981 */ /* 0x000f68000c1e1900 */
[----:B------:R-:W5:Y:S04]  /*0640*/  LDG.E R10, desc[UR10][R4.64+0x18] ;  /* 0x0000180a040a7981 */ /* 0x000f68000c1e1900 */
[----:B------:R-:W5:Y:S04]  /*0650*/  LDG.E R21, desc[UR10][R4.64+0x1c] ;  /* 0x00001c0a04157981 */ /* 0x000f68000c1e1900 */
[----:B------:R-:W5:Y:S04]  /*0660*/  LDG.E R17, desc[UR10][R4.64+0x24] ;  /* 0x0000240a04117981 */ /* 0x000f68000c1e1900 */
[----:B------:R-:W5:Y:S04]  /*0670*/  LDG.E R11, desc[UR10][R4.64+0x28] ;  /* 0x0000280a040b7981 */ /* 0x000f68000c1e1900 */
[----:B------:R-:W5:Y:S01]  /*0680*/  LDG.E R27, desc[UR10][R4.64+0x3c] ;  /* 0x00003c0a041b7981 */ /* 0x000f62000c1e1900 */
[----:B--2---:R-:W-:-:S04]  /*0690*/  FSETP.GT.AND P0, PT, R25, R20, PT ;  /* 0x000000141900720b */ /* 0x004fc80003f04000 */
[----:B------:R-:W-:-:S04]  /*06a0*/  FSEL R9, R25, R20, P0 ;  /* 0x0000001419097208 */ /* 0x000fc80000000000 */
[----:B---3--:R-:W-:-:S04]  /*06b0*/  FSETP.GT.AND P5, PT, R14, R9, PT ;  /* 0x000000090e00720b */ /* 0x008fc80003fa4000 */
[----:B------:R-:W-:Y:S02]  /*06c0*/  FSEL R9, R14, R9, P5 ;  /* 0x000000090e097208 */ /* 0x000fe40002800000 */
[----:B------:R-:W2:Y:S02]  /*06d0*/  LDG.E R14, desc[UR10][R4.64+0x20] ;  /* 0x0000200a040e7981 */ /* 0x000ea4000c1e1900 */
[----:B----4-:R-:W-:-:S04]  /*06e0*/  FSETP.GT.AND P6, PT, R18, R9, PT ;  /* 0x000000091200720b */ /* 0x010fc80003fc4000 */
[----:B------:R-:W-:-:S04]  /*06f0*/  FSEL R13, R18, R9, P6 ;  /* 0x00000009120d7208 */ /* 0x000fc80003000000 */
[----:B-----5:R-:W-:-:S04]  /*0700*/  FSETP.GT.AND P2, PT, R24, R13, PT ;  /* 0x0000000d1800720b */ /* 0x020fc80003f44000 */
[----:B------:R-:W-:-:S04]  /*0710*/  FSEL R13, R24, R13, P2 ;  /* 0x0000000d180d7208 */ /* 0x000fc80001000000 */
[CC--:B------:R-:W-:Y:S02]  /*0720*/  FSETP.GT.AND P4, PT, R16.reuse, R13.reuse, PT ;  /* 0x0000000d1000720b */ /* 0x0c0fe40003f84000 */
[----:B------:R-:W-:Y:S02]  /*0730*/  FSETP.GT.OR P1, PT, R25, R20, P5 ;  /* 0x000000141900720b */ /* 0x000fe40002f24400 */
[----:B------:R-:W-:Y:S01]  /*0740*/  FSEL R24, R16, R13, P4 ;  /* 0x0000000d10187208 */ /* 0x000fe20002000000 */
[----:B------:R-:W3:Y:S01]  /*0750*/  LDG.E R20, desc[UR10][R4.64+0x2c] ;  /* 0x00002c0a04147981 */ /* 0x000ee2000c1e1900 */
[C---:B------:R-:W-:Y:S02]  /*0760*/  SEL R19, R12.reuse, R19, P0 ;  /* 0x000000130c137207 */ /* 0x040fe40000000000 */
[----:B------:R-:W-:Y:S01]  /*0770*/  FSETP.GT.AND P0, PT, R23, R24, PT ;  /* 0x000000181700720b */ /* 0x000fe20003f04000 */
[----:B------:R-:W-:-:S03]  /*0780*/  @P5 VIADD R19, R12, 0x1 ;  /* 0x000000010c135836 */ /* 0x000fc60000000000 */
[----:B------:R-:W-:Y:S02]  /*0790*/  FSEL R25, R23, R24, P0 ;  /* 0x0000001817197208 */ /* 0x000fe40000000000 */
[----:B------:R-:W4:Y:S02]  /*07a0*/  LDG.E R23, desc[UR10][R4.64+0x30] ;  /* 0x0000300a04177981 */ /* 0x000f24000c1e1900 */
[CC--:B------:R-:W-:Y:S02]  /*07b0*/  FSETP.GT.AND P5, PT, R10.reuse, R25.reuse, PT ;  /* 0x000000190a00720b */ /* 0x0c0fe40003fa4000 */
[----:B------:R-:W5:Y:S02]  /*07c0*/  LDG.E R24, desc[UR10][R4.64+0x34] ;  /* 0x0000340a04187981 */ /* 0x000f64000c1e1900 */
[----:B------:R-:W-:Y:S02]  /*07d0*/  FSEL R26, R10, R25, P5 ;  /* 0x000000190a1a7208 */ /* 0x000fe40002800000 */
[----:B------:R-:W-:-:S02]  /*07e0*/  SEL R22, R7, R22, P1 ;  /* 0x0000001607167207 */ /* 0x000fc40000800000 */
[----:B------:R-:W-:-:S04]  /*07f0*/  FSETP.GT.AND P1, PT, R21, R26, PT ;  /* 0x0000001a1500720b */ /* 0x000fc80003f24000 */
[----:B------:R-:W-:Y:S02]  /*0800*/  FSEL R21, R21, R26, P1 ;  /* 0x0000001a15157208 */ /* 0x000fe40000800000 */
[----:B------:R0:W5:Y:S01]  /*0810*/  LDG.E R26, desc[UR10][R4.64+0x38] ;  /* 0x0000380a041a7981 */ /* 0x000162000c1e1900 */
[C---:B------:R-:W-:Y:S02]  /*0820*/  @P6 VIADD R19, R12.reuse, 0x2 ;  /* 0x000000020c136836 */ /* 0x040fe40000000000 */
[----:B------:R-:W-:Y:S01]  /*0830*/  @P2 VIADD R19, R12, 0x3 ;  /* 0x000000030c132836 */ /* 0x000fe20000000000 */
[----:B------:R-:W-:-:S04]  /*0840*/  FSETP.GT.OR P2, PT, R18, R9, P2 ;  /* 0x000000091200720b */ /* 0x000fc80001744400 */
[----:B------:R-:W-:Y:S01]  /*0850*/  SEL R22, R7, R22, P2 ;  /* 0x0000001607167207 */ /* 0x000fe20001000000 */
        /* <DEDUP_REMOVED lines=8> */
[----:B0-----:R-:W-:Y:S01]  /*08e0*/  IMAD R4, R8, R15, UR5 ;  /* 0x0000000508047e24 */ /* 0x001fe2000f8e020f */
[----:B------:R-:W-:-:S04]  /*08f0*/  UIADD3 UR5, UPT, UPT, UR5, 0x10, URZ ;  /* 0x0000001005057890 */ /* 0x000fc8000fffe0ff */
[----:B------:R-:W-:Y:S01]  /*0900*/  UISETP.NE.AND UP2, UPT, UR5, UR6, UPT ;  /* 0x000000060500728c */ /* 0x000fe2000bf45270 */
[----:B--2---:R-:W-:-:S04]  /*0910*/  FSETP.GT.AND P6, PT, R14, R21, PT ;  /* 0x000000150e00720b */ /* 0x004fc80003fc4000 */
[----:B------:R-:W-:-:S04]  /*0920*/  FSEL R18, R14, R21, P6 ;  /* 0x000000150e127208 */ /* 0x000fc80003000000 */
[----:B------:R-:W-:-:S04]  /*0930*/  FSETP.GT.AND P2, PT, R17, R18, PT ;  /* 0x000000121100720b */ /* 0x000fc80003f44000 */
[----:B------:R-:W-:-:S04]  /*0940*/  FSEL R18, R17, R18, P2 ;  /* 0x0000001211127208 */ /* 0x000fc80001000000 */
[----:B------:R-:W-:-:S04]  /*0950*/  FSETP.GT.AND P4, PT, R11, R18, PT ;  /* 0x000000120b00720b */ /* 0x000fc80003f84000 */
[----:B------:R-:W-:-:S04]  /*0960*/  FSEL R5, R11, R18, P4 ;  /* 0x000000120b057208 */ /* 0x000fc80002000000 */
[----:B---3--:R-:W-:-:S04]  /*0970*/  FSETP.GT.AND P0, PT, R20, R5, PT ;  /* 0x000000051400720b */ /* 0x008fc80003f04000 */
[----:B------:R-:W-:-:S04]  /*0980*/  FSEL R20, R20, R5, P0 ;  /* 0x0000000514147208 */ /* 0x000fc80000000000 */
[----:B----4-:R-:W-:Y:S01]  /*0990*/  FSETP.GT.AND P5, PT, R23, R20, PT ;  /* 0x000000141700720b */ /* 0x010fe20003fa4000 */
[----:B------:R-:W-:-:S03]  /*09a0*/  @P6 VIADD R19, R12, 0x8 ;  /* 0x000000080c136836 */ /* 0x000fc60000000000 */
[----:B------:R-:W-:-:S04]  /*09b0*/  FSEL R5, R23, R20, P5 ;  /* 0x0000001417057208 */ /* 0x000fc80002800000 */
[----:B-----5:R-:W-:-:S04]  /*09c0*/  FSETP.GT.AND P6, PT, R24, R5, PT ;  /* 0x000000051800720b */ /* 0x020fc80003fc4000 */
[----:B------:R-:W-:Y:S01]  /*09d0*/  FSEL R5, R24, R5, P6 ;  /* 0x0000000518057208 */ /* 0x000fe20003000000 */
[----:B------:R-:W-:Y:S01]  /*09e0*/  @P2 VIADD R19, R12, 0x9 ;  /* 0x000000090c132836 */ /* 0x000fe20000000000 */
[----:B------:R-:W-:Y:S02]  /*09f0*/  FSETP.GT.OR P2, PT, R14, R21, P2 ;  /* 0x000000150e00720b */ /* 0x000fe40001744400 */
[-C--:B------:R-:W-:Y:S01]  /*0a00*/  FSETP.GT.AND P1, PT, R26, R5.reuse, PT ;  /* 0x000000051a00720b */ /* 0x080fe20003f24000 */
[----:B------:R-:W-:Y:S01]  /*0a10*/  @P4 VIADD R19, R12, 0xa ;  /* 0x0000000a0c134836 */ /* 0x000fe20000000000 */
[----:B------:R-:W-:Y:S02]  /*0a20*/  FSETP.GT.OR P4, PT, R11, R18, P0 ;  /* 0x000000120b00720b */ /* 0x000fe40000784400 */
[----:B------:R-:W-:Y:S02]  /*0a30*/  FSEL R26, R26, R5, P1 ;  /* 0x000000051a1a7208 */ /* 0x000fe40000800000 */
[----:B------:R-:W-:Y:S01]  /*0a40*/  SEL R22, R7, R22, P2 ;  /* 0x0000001607167207 */ /* 0x000fe20001000000 */
[----:B------:R-:W-:Y:S01]  /*0a50*/  @P0 VIADD R19, R12, 0xb ;  /* 0x0000000b0c130836 */ /* 0x000fe20000000000 */
[----:B------:R-:W-:-:S02]  /*0a60*/  FSETP.GT.AND P2, PT, R27, R26, PT ;  /* 0x0000001a1b00720b */ /* 0x000fc40003f44000 */
[----:B------:R-:W-:Y:S02]  /*0a70*/  FSETP.GT.OR P0, PT, R23, R20, P6 ;  /* 0x000000141700720b */ /* 0x000fe40003704400 */
[----:B------:R-:W-:-:S04]  /*0a80*/  SEL R22, R7, R22, P4 ;  /* 0x0000001607167207 */ /* 0x000fc80002000000 */
[----:B------:R-:W-:Y:S01]  /*0a90*/  SEL R22, R7, R22, P0 ;  /* 0x0000001607167207 */ /* 0x000fe20000000000 */
[----:B------:R-:W-:-:S03]  /*0aa0*/  @P5 VIADD R19, R12, 0xc ;  /* 0x0000000c0c135836 */ /* 0x000fc60000000000 */
[----:B------:R-:W-:Y:S01]  /*0ab0*/  SEL R22, R7, R22, P2 ;  /* 0x0000001607167207 */ /* 0x000fe20001000000 */
[C---:B------:R-:W-:Y:S01]  /*0ac0*/  @P6 VIADD R19, R4.reuse, 0xd ;  /* 0x0000000d04136836 */ /* 0x040fe20000000000 */
[----:B------:R-:W-:Y:S01]  /*0ad0*/  FSEL R20, R27, R26, P2 ;  /* 0x0000001a1b147208 */ /* 0x000fe20001000000 */
[C---:B------:R-:W-:Y:S01]  /*0ae0*/  @P1 VIADD R19, R4.reuse, 0xe ;  /* 0x0000000e04131836 */ /* 0x040fe20000000000 */
[----:B------:R-:W-:Y:S01]  /*0af0*/  SEL R22, R7, R22, P1 ;  /* 0x0000001607167207 */ /* 0x000fe20000800000 */
[----:B------:R-:W-:Y:S01]  /*0b00*/  @P2 VIADD R19, R4, 0xf ;  /* 0x0000000f04132836 */ /* 0x000fe20000000000 */
[----:B------:R-:W-:Y:S06]  /*0b10*/  BRA.U UP2, `(.L_x_2) ;  /* 0xfffffff902a47547 */ /* 0x000fec000b83ffff */
[----:B------:R-:W-:-:S05]  /*0b20*/  UMOV UR5, UR6 ;  /* 0x0000000600057c82 */ /* 0x000fca0008000000 */
.L_x_1:
[----:B------:R-:W-:-:S09]  /*0b30*/  UISETP.NE.AND UP2, UPT, UR8, URZ, UPT ;  /* 0x000000ff0800728c */ /* 0x000fd2000bf45270 */
[----:B------:R-:W-:Y:S05]  /*0b40*/  BRA.U !UP2, `(.L_x_3) ;  /* 0x000000050a987547 */ /* 0x000fea000b800000 */
[----:B------:R-:W-:Y:S01]  /*0b50*/  UISETP.NE.AND UP2, UPT, UR9, URZ, UPT ;  /* 0x000000ff0900728c */ /* 0x000fe2000bf45270 */
[----:B------:R-:W-:Y:S10]  /*0b60*/  BRA.U !UP0, `(.L_x_4) ;  /* 0x0000000108b87547 */ /* 0x000ff4000b800000 */
[----:B------:R-:W0:Y:S01]  /*0b70*/  LDC.64 R2, c[0x0][0x388] ;  /* 0x0000e200ff027b82 */ /* 0x000e220000000a00 */
[----:B------:R-:W1:Y:S01]  /*0b80*/  LDCU UR12, c[0x0][0x39c] ;  /* 0x00007380ff0c77ac */ /* 0x000e620008000800 */
        /* <DEDUP_REMOVED lines=10> */
[----:B------:R-:W5:Y:S01]  /*0c30*/  LDG.E R18, desc[UR10][R2.64+0x1c] ;  /* 0x00001c0a02127981 */ /* 0x000f62000c1e1900 */
[----:B------:R-:W-:Y:S01]  /*0c40*/  UIADD3 UR5, UPT, UPT, UR5, 0x8, URZ ;  /* 0x0000000805057890 */ /* 0x000fe2000fffe0ff */
[----:B--2---:R-:W-:-:S04]  /*0c50*/  FSETP.GT.AND P2, PT, R5, R20, PT ;  /* 0x000000140500720b */ /* 0x004fc80003f44000 */
[----:B------:R-:W-:Y:S02]  /*0c60*/  FSEL R9, R5, R20, P2 ;  /* 0x0000001405097208 */ /* 0x000fe40001000000 */
[----:B------:R-:W-:Y:S02]  /*0c70*/  SEL R19, R4, R19, P2 ;  /* 0x0000001304137207 */ /* 0x000fe40001000000 */
[----:B---3--:R-:W-:-:S04]  /*0c80*/  FSETP.GT.AND P1, PT, R10, R9, PT ;  /* 0x000000090a00720b */ /* 0x008fc80003f24000 */
[----:B------:R-:W-:-:S04]  /*0c90*/  FSEL R9, R10, R9, P1 ;  /* 0x000000090a097208 */ /* 0x000fc80000800000 */
[----:B----4-:R-:W-:-:S04]  /*0ca0*/  FSETP.GT.AND P6, PT, R12, R9, PT ;  /* 0x000000090c00720b */ /* 0x010fc80003fc4000 */
[----:B------:R-:W-:Y:S01]  /*0cb0*/  FSEL R10, R12, R9, P6 ;  /* 0x000000090c0a7208 */ /* 0x000fe20003000000 */
[C---:B------:R-:W-:Y:S01]  /*0cc0*/  @P1 VIADD R19, R4.reuse, 0x1 ;  /* 0x0000000104131836 */ /* 0x040fe20000000000 */
[----:B------:R-:W-:Y:S02]  /*0cd0*/  FSETP.GT.OR P1, PT, R5, R20, P1 ;  /* 0x000000140500720b */ /* 0x000fe40000f24400 */
[----:B-----5:R-:W-:Y:S02]  /*0ce0*/  FSETP.GT.AND P0, PT, R11, R10, PT ;  /* 0x0000000a0b00720b */ /* 0x020fe40003f04000 */
[----:B------:R-:W-:Y:S02]  /*0cf0*/  SEL R22, R7, R22, P1 ;  /* 0x0000001607167207 */ /* 0x000fe40000800000 */
[----:B------:R-:W-:Y:S01]  /*0d00*/  FSEL R10, R11, R10, P0 ;  /* 0x0000000a0b0a7208 */ /* 0x000fe20000000000 */
[----:B------:R-:W-:-:S03]  /*0d10*/  @P6 VIADD R19, R4, 0x2 ;  /* 0x0000000204136836 */ /* 0x000fc60000000000 */
[----:B------:R-:W-:-:S04]  /*0d20*/  FSETP.GT.AND P4, PT, R13, R10, PT ;  /* 0x0000000a0d00720b */ /* 0x000fc80003f84000 */
[----:B------:R-:W-:Y:S01]  /*0d30*/  FSEL R11, R13, R10, P4 ;  /* 0x0000000a0d0b7208 */ /* 0x000fe20002000000 */
[----:B------:R-:W-:Y:S01]  /*0d40*/  @P0 VIADD R19, R4, 0x3 ;  /* 0x0000000304130836 */ /* 0x000fe20000000000 */
[----:B------:R-:W-:Y:S02]  /*0d50*/  FSETP.GT.OR P0, PT, R12, R9, P0 ;  /* 0x000000090c00720b */ /* 0x000fe40000704400 */
[CC--:B------:R-:W-:Y:S02]  /*0d60*/  FSETP.GT.AND P5, PT, R14.reuse, R11.reuse, PT ;  /* 0x0000000b0e00720b */ /* 0x0c0fe40003fa4000 */
[----:B------:R-:W-:Y:S02]  /*0d70*/  SEL R22, R7, R22, P0 ;  /* 0x0000001607167207 */ /* 0x000fe40000000000 */
[----:B------:R-:W-:Y:S01]  /*0d80*/  FSEL R11, R14, R11, P5 ;  /* 0x0000000b0e0b7208 */ /* 0x000fe20002800000 */
[----:B------:R-:W-:Y:S01]  /*0d90*/  @P4 VIADD R19, R4, 0x4 ;  /* 0x0000000404134836 */ /* 0x000fe20000000000 */
[----:B------:R-:W-:-:S02]  /*0da0*/  FSETP.GT.OR P1, PT, R13, R10, P5 ;  /* 0x0000000a0d00720b */ /* 0x000fc40002f24400 */
[CC--:B------:R-:W-:Y:S02]  /*0db0*/  FSETP.GT.AND P2, PT, R16.reuse, R11.reuse, PT ;  /* 0x0000000b1000720b */ /* 0x0c0fe40003f44000 */
[----:B------:R-:W-:Y:S02]  /*0dc0*/  SEL R22, R7, R22, P1 ;  /* 0x0000001607167207 */ /* 0x000fe40000800000 */
[----:B------:R-:W-:Y:S01]  /*0dd0*/  FSEL R11, R16, R11, P2 ;  /* 0x0000000b100b7208 */ /* 0x000fe20001000000 */
[----:B------:R-:W-:-:S03]  /*0de0*/  @P5 VIADD R19, R4, 0x5 ;  /* 0x0000000504135836 */ /* 0x000fc60000000000 */
[----:B------:R-:W-:-:S04]  /*0df0*/  FSETP.GT.AND P6, PT, R18, R11, PT ;  /* 0x0000000b1200720b */ /* 0x000fc80003fc4000 */
[C---:B------:R-:W-:Y:S01]  /*0e00*/  SEL R22, R7.reuse, R22, P6 ;  /* 0x0000001607167207 */ /* 0x040fe20003000000 */
[----:B------:R-:W-:Y:S01]  /*0e10*/  @P2 VIADD R19, R4, 0x6 ;  /* 0x0000000604132836 */ /* 0x000fe20000000000 */
[----:B------:R-:W-:Y:S02]  /*0e20*/  FSEL R20, R18, R11, P6 ;  /* 0x0000000b12147208 */ /* 0x000fe40003000000 */
[----:B------:R-:W-:-:S05]  /*0e30*/  SEL R22, R7, R22, P2 ;  /* 0x0000001607167207 */ /* 0x000fca0001000000 */
[----:B------:R-:W-:-:S07]  /*0e40*/  @P6 VIADD R19, R4, 0x7 ;  /* 0x0000000704136836 */ /* 0x000fce0000000000 */
.L_x_4:
        /* <DEDUP_REMOVED lines=11> */
[----:B------:R-:W5:Y:S01]  /*0f00*/  LDG.E R14, desc[UR10][R2.64+0xc] ;  /* 0x00000c0a020e7981 */ /* 0x000f62000c1e1900 */
[----:B------:R-:W-:Y:S01]  /*0f10*/  UIADD3 UR5, UPT, UPT, UR5, 0x4, URZ ;  /* 0x0000000405057890 */ /* 0x000fe2000fffe0ff */
[----:B--2---:R-:W-:-:S04]  /*0f20*/  FSETP.GT.AND P0, PT, R5, R20, PT ;  /* 0x000000140500720b */ /* 0x004fc80003f04000 */
[----:B------:R-:W-:Y:S02]  /*0f30*/  FSEL R9, R5, R20, P0 ;  /* 0x0000001405097208 */ /* 0x000fe40000000000 */
[----:B------:R-:W-:Y:S02]  /*0f40*/  SEL R19, R4, R19, P0 ;  /* 0x0000001304137207 */ /* 0x000fe40000000000 */
[----:B---3--:R-:W-:-:S04]  /*0f50*/  FSETP.GT.AND P1, PT, R10, R9, PT ;  /* 0x000000090a00720b */ /* 0x008fc80003f24000 */
[----:B------:R-:W-:Y:S02]  /*0f60*/  FSEL R9, R10, R9, P1 ;  /* 0x000000090a097208 */ /* 0x000fe40000800000 */
[----:B------:R-:W-:Y:S02]  /*0f70*/  FSETP.GT.OR P0, PT, R5, R20, P1 ;  /* 0x000000140500720b */ /* 0x000fe40000f04400 */
[CC--:B----4-:R-:W-:Y:S02]  /*0f80*/  FSETP.GT.AND P2, PT, R12.reuse, R9.reuse, PT ;  /* 0x000000090c00720b */ /* 0x0d0fe40003f44000 */
[----:B------:R-:W-:Y:S02]  /*0f90*/  SEL R22, R7, R22, P0 ;  /* 0x0000001607167207 */ /* 0x000fe40000000000 */
[----:B------:R-:W-:Y:S01]  /*0fa0*/  FSEL R9, R12, R9, P2 ;  /* 0x000000090c097208 */ /* 0x000fe20001000000 */
[----:B------:R-:W-:-:S03]  /*0fb0*/  @P1 VIADD R19, R4, 0x1 ;  /* 0x0000000104131836 */ /* 0x000fc60000000000 */
[----:B-----5:R-:W-:-:S04]  /*0fc0*/  FSETP.GT.AND P4, PT, R14, R9, PT ;  /* 0x000000090e00720b */ /* 0x020fc80003f84000 */
[C---:B------:R-:W-:Y:S01]  /*0fd0*/  SEL R22, R7.reuse, R22, P4 ;  /* 0x0000001607167207 */ /* 0x040fe20002000000 */
[----:B------:R-:W-:Y:S01]  /*0fe0*/  @P2 VIADD R19, R4, 0x2 ;  /* 0x0000000204132836 */ /* 0x000fe20000000000 */
[----:B------:R-:W-:Y:S02]  /*0ff0*/  FSEL R20, R14, R9, P4 ;  /* 0x000000090e147208 */ /* 0x000fe40002000000 */
[----:B------:R-:W-:-:S05]  /*1000*/  SEL R22, R7, R22, P2 ;  /* 0x0000001607167207 */ /* 0x000fca0001000000 */
[----:B------:R-:W-:-:S07]  /*1010*/  @P4 VIADD R19, R4, 0x3 ;  /* 0x0000000304134836 */ /* 0x000fce0000000000 */
.L_x_5:
[----:B------:R-:W-:Y:S05]  /*1020*/  BRA.U !UP2, `(.L_x_3) ;  /* 0x000000010a607547 */ /* 0x000fea000b800000 */
[----:B------:R-:W0:Y:S01]  /*1030*/  LDC.64 R2, c[0x0][0x388] ;  /* 0x0000e200ff027b82 */ /* 0x000e220000000a00 */
[----:B------:R-:W1:Y:S01]  /*1040*/  LDCU UR12, c[0x0][0x39c] ;  /* 0x00007380ff0c77ac */ /* 0x000e620008000800 */
[----:B------:R-:W-:-:S04]  /*1050*/  IMAD R4, R8, R15, UR5 ;  /* 0x0000000508047e24 */ /* 0x000fc8000f8e020f */
[----:B-1----:R-:W-:-:S04]  /*1060*/  IMAD R5, R7, UR12, R4 ;  /* 0x0000000c07057c24 */ /* 0x002fc8000f8e0204 */
[----:B0-----:R-:W-:-:S05]  /*1070*/  IMAD.WIDE R2, R5, 0x4, R2 ;  /* 0x0000000405027825 */ /* 0x001fca00078e0202 */
[----:B------:R-:W2:Y:S01]  /*1080*/  LDG.E R5, desc[UR10][R2.64] ;  /* 0x0000000a02057981 */ /* 0x000ea2000c1e1900 */
[----:B------:R-:W-:Y:S01]  /*1090*/  UISETP.NE.AND UP2, UPT, UR7, 0x1, UPT ;  /* 0x000000010700788c */ /* 0x000fe2000bf45270 */
[----:B--2---:R-:W-:-:S04]  /*10a0*/  FSETP.GT.AND P0, PT, R5, R20, PT ;  /* 0x000000140500720b */ /* 0x004fc80003f04000 */
[----:B------:R-:W-:Y:S02]  /*10b0*/  FSEL R20, R5, R20, P0 ;  /* 0x0000001405147208 */ /* 0x000fe40000000000 */
[----:B------:R-:W-:Y:S02]  /*10c0*/  SEL R22, R7, R22, P0 ;  /* 0x0000001607167207 */ /* 0x000fe40000000000 */
[----:B------:R-:W-:Y:S01]  /*10d0*/  SEL R19, R4, R19, P0 ;  /* 0x0000001304137207 */ /* 0x000fe20000000000 */
[----:B------:R-:W-:Y:S06]  /*10e0*/  BRA.U !UP2, `(.L_x_3) ;  /* 0x000000010a307547 */ /* 0x000fec000b800000 */
[----:B------:R-:W2:Y:S01]  /*10f0*/  LDG.E R5, desc[UR10][R2.64+0x4] ;  /* 0x0000040a02057981 */ /* 0x000ea2000c1e1900 */
[----:B------:R-:W-:Y:S01]  /*1100*/  UISETP.NE.AND UP2, UPT, UR7, 0x2, UPT ;  /* 0x000000020700788c */ /* 0x000fe2000bf45270 */
[----:B--2---:R-:W-:-:S04]  /*1110*/  FSETP.GT.AND P0, PT, R5, R20, PT ;  /* 0x000000140500720b */ /* 0x004fc80003f04000 */
[----:B------:R-:W-:Y:S02]  /*1120*/  FSEL R20, R5, R20, P0 ;  /* 0x0000001405147208 */ /* 0x000fe40000000000 */
[----:B------:R-:W-:-:S07]  /*1130*/  SEL R22, R7, R22, P0 ;  /* 0x0000001607167207 */ /* 0x000fce0000000000 */
[----:B------:R-:W-:Y:S01]  /*1140*/  @P0 VIADD R19, R4, 0x1 ;  /* 0x0000000104130836 */ /* 0x000fe20000000000 */
[----:B------:R-:W-:Y:S06]  /*1150*/  BRA.U !UP2, `(.L_x_3) ;  /* 0x000000010a147547 */ /* 0x000fec000b800000 */
[----:B------:R-:W2:Y:S02]  /*1160*/  LDG.E R3, desc[UR10][R2.64+0x8] ;  /* 0x0000080a02037981 */ /* 0x000ea4000c1e1900 */
[----:B--2---:R-:W-:-:S13]  /*1170*/  FSETP.GT.AND P0, PT, R3, R20, PT ;  /* 0x000000140300720b */ /* 0x004fda0003f04000 */
[----:B------:R-:W-:Y:S02]  /*1180*/  @P0 VIADD R19, R4, 0x2 ;  /* 0x0000000204130836 */ /* 0x000fe40000000000 */
[----:B------:R-:W-:Y:S02]  /*1190*/  @P0 IMAD.MOV.U32 R20, RZ, RZ, R3 ;  /* 0x000000ffff140224 */ /* 0x000fe400078e0003 */
[----:B------:R-:W-:-:S07]  /*11a0*/  @P0 IMAD.MOV.U32 R22, RZ, RZ, R7 ;  /* 0x000000ffff160224 */ /* 0x000fce00078e0007 */
.L_x_3:
[----:B------:R-:W-:Y:S05]  /*11b0*/  @P3 BRA `(.L_x_6) ;  /* 0xfffffff000d43947 */ /* 0x000fea000383ffff */
.L_x_0:
[----:B------:R-:W0:Y:S01]  /*11c0*/  LDC.64 R4, c[0x0][0x380] ;  /* 0x0000e000ff047b82 */ /* 0x000e220000000a00 */
[----:B------:R-:W1:Y:S07]  /*11d0*/  LDCU UR4, c[0x0][0x39c] ;  /* 0x00007380ff0477ac */ /* 0x000e6e0008000800 */
[----:B------:R-:W2:Y:S01]  /*11e0*/  LDC.64 R2, c[0x0][0x390] ;  /* 0x0000e400ff027b82 */ /* 0x000ea20000000a00 */
[----:B0-----:R-:W-:-:S06]  /*11f0*/  IMAD.WIDE R4, R0, 0x4, R4 ;  /* 0x0000000400047825 */ /* 0x001fcc00078e0204 */
[----:B------:R-:W3:Y:S01]  /*1200*/  LDG.E R5, desc[UR10][R4.64] ;  /* 0x0000000a04057981 */ /* 0x000ee2000c1e1900 */
[----:B-1----:R-:W-:-:S04]  /*1210*/  IMAD R19, R22, UR4, R19 ;  /* 0x0000000416137c24 */ /* 0x002fc8000f8e0213 */
[----:B--2---:R-:W-:-:S05]  /*1220*/  IMAD.WIDE R2, R19, 0x4, R2 ;  /* 0x0000000413027825 */ /* 0x004fca00078e0202 */
[----:B---3--:R-:W-:Y:S01]  /*1230*/  REDG.E.ADD.F32.FTZ.RN.STRONG.GPU desc[UR10][R2.64], R5 ;  /* 0x00000005020079a6 */ /* 0x008fe2000c12f30a */
[----:B------:R-:W-:Y:S05]  /*1240*/  EXIT ;  /* 0x000000000000794d */ /* 0x000fea0003800000 */
.L_x_7:
[----:B------:R-:W-:-:S00]  /*1250*/  BRA `(.L_x_7) ;  /* 0xfffffffc00fc7947 */ /* 0x000fc0000383ffff */
[----:B------:R-:W-:-:S00]  /*1260*/  NOP ;  /* 0x0000000000007918 */ /* 0x000fc00000000000 */
        /* <DEDUP_REMOVED lines=9> */
.L_x_44:


//--------------------- .text._Z12compute_dLdXPKfS0_Pfiiii --------------------------
	.section	.text._Z12compute_dLdXPKfS0_Pfiiii,"ax",@progbits
	.align	128
        .global         _Z12compute_dLdXPKfS0_Pfiiii
        .type           _Z12compute_dLdXPKfS0_Pfiiii,@function
        .size           _Z12compute_dLdXPKfS0_Pfiiii,(.L_x_45 - _Z12compute_dLdXPKfS0_Pfiiii)
        .other          _Z12compute_dLdXPKfS0_Pfiiii,@"STO_CUDA_ENTRY STV_DEFAULT"
_Z12compute_dLdXPKfS0_Pfiiii:
.text._Z12compute_dLdXPKfS0_Pfiiii:
[----:B------:R-:W-:Y:S01]  /*0000*/  LDC R1, c[0x0][0x37c] ;  /* 0x0000df00ff017b82 */ /* 0x000fe20000000800 */
[----:B------:R-:W0:Y:S07]  /*0010*/  S2R R2, SR_TID.X ;  /* 0x0000000000027919 */ /* 0x000e2e0000002100 */
[----:B------:R-:W1:Y:S08]  /*0020*/  LDC.64 R6, c[0x0][0x398] ;  /* 0x0000e600ff067b82 */ /* 0x000e700000000a00 */
[----:B------:R-:W0:Y:S08]  /*0030*/  S2UR UR4, SR_CTAID.X ;  /* 0x00000000000479c3 */ /* 0x000e300000002500 */
[----:B------:R-:W0:Y:S08]  /*0040*/  LDC R5, c[0x0][0x360] ;  /* 0x0000d800ff057b82 */ /* 0x000e300000000800 */
[----:B------:R-:W2:Y:S01]  /*0050*/  LDC R0, c[0x0][0x3a4] ;  /* 0x0000e900ff007b82 */ /* 0x000ea20000000800 */
[----:B-1----:R-:W-:-:S02]  /*0060*/  IMAD R3, R7, R6, RZ ;  /* 0x0000000607037224 */ /* 0x002fc400078e02ff */
[----:B0-----:R-:W-:Y:S02]  /*0070*/  IMAD R5, R5, UR4, R2 ;  /* 0x0000000405057c24 */ /* 0x001fe4000f8e0202 */
[----:B--2---:R-:W-:-:S05]  /*0080*/  IMAD R2, R3, R0, RZ ;  /* 0x0000000003027224 */ /* 0x004fca00078e02ff */
[----:B------:R-:W-:-:S13]  /*0090*/  ISETP.GE.AND P0, PT, R5, R2, PT ;  /* 0x000000020500720c */ /* 0x000fda0003f06270 */
[----:B------:R-:W-:Y:S05]  /*00a0*/  @P0 EXIT ;  /* 0x000000000000094d */ /* 0x000fea0003800000 */
[----:B------:R-:W-:Y:S01]  /*00b0*/  IABS R8, R0 ;  /* 0x0000000000087213 */ /* 0x000fe20000000000 */
[----:B------:R-:W0:Y:S01]  /*00c0*/  LDCU.64 UR4, c[0x0][0x358] ;  /* 0x00006b00ff0477ac */ /* 0x000e220008000a00 */
[----:B------:R-:W-:Y:S01]  /*00d0*/  IABS R4, R5 ;  /* 0x0000000500047213 */ /* 0x000fe20000000000 */
[----:B------:R-:W-:Y:S01]  /*00e0*/  HFMA2 R19, -RZ, RZ, 0, 0 ;  /* 0x00000000ff137431 */ /* 0x000fe200000001ff */
[----:B------:R-:W1:Y:S08]  /*00f0*/  I2F.RP R2, R8 ;  /* 0x0000000800027306 */ /* 0x000e700000209400 */
[----:B-1----:R-:W1:Y:S02]  /*0100*/  MUFU.RCP R2, R2 ;  /* 0x0000000200027308 */ /* 0x002e640000001000 */
[----:B-1----:R-:W-:-:S02]  /*0110*/  IADD3 R6, PT, PT, R2, 0xffffffe, RZ ;  /* 0x0ffffffe02067810 */ /* 0x002fc40007ffe0ff */
[----:B------:R-:W1:Y:S04]  /*0120*/  LDC R2, c[0x0][0x3a0] ;  /* 0x0000e800ff027b82 */ /* 0x000e680000000800 */
[----:B------:R2:W3:Y:S02]  /*0130*/  F2I.FTZ.U32.TRUNC.NTZ R7, R6 ;  /* 0x0000000600077305 */ /* 0x0004e4000021f000 */
[----:B--2---:R-:W-:Y:S01]  /*0140*/  HFMA2 R6, -RZ, RZ, 0, 0 ;  /* 0x00000000ff067431 */ /* 0x004fe200000001ff */
[----:B---3--:R-:W-:-:S05]  /*0150*/  IADD3 R9, PT, PT, RZ, -R7, RZ ;  /* 0x80000007ff097210 */ /* 0x008fca0007ffe0ff */
[----:B------:R-:W-:-:S04]  /*0160*/  IMAD R9, R9, R8, RZ ;  /* 0x0000000809097224 */ /* 0x000fc800078e02ff */
[----:B------:R-:W-:Y:S01]  /*0170*/  IMAD.HI.U32 R7, R7, R9, R6 ;  /* 0x0000000907077227 */ /* 0x000fe200078e0006 */
[----:B------:R-:W-:Y:S02]  /*0180*/  MOV R9, R4 ;  /* 0x0000000400097202 */ /* 0x000fe40000000f00 */
[----:B------:R-:W-:-:S03]  /*0190*/  LOP3.LUT R6, R5, R0, RZ, 0x3c, !PT ;  /* 0x0000000005067212 */ /* 0x000fc600078e3cff */
[----:B------:R-:W-:Y:S01]  /*01a0*/  IMAD.HI.U32 R4, R7, R9, RZ ;  /* 0x0000000907047227 */ /* 0x000fe200078e00ff */
[----:B------:R-:W-:-:S04]  /*01b0*/  ISETP.GE.AND P1, PT, R6, RZ, PT ;  /* 0x000000ff0600720c */ /* 0x000fc80003f26270 */
[----:B------:R-:W-:-:S05]  /*01c0*/  IADD3 R7, PT, PT, -R4, RZ, RZ ;  /* 0x000000ff04077210 */ /* 0x000fca0007ffe1ff */
[----:B------:R-:W-:-:S05]  /*01d0*/  IMAD R7, R8, R7, R9 ;  /* 0x0000000708077224 */ /* 0x000fca00078e0209 */
[----:B------:R-:W-:-:S13]  /*01e0*/  ISETP.GT.U32.AND P2, PT, R8, R7, PT ;  /* 0x000000070800720c */ /* 0x000fda0003f44070 */
[-C--:B------:R-:W-:Y:S02]  /*01f0*/  @!P2 IADD3 R7, PT, PT, R7, -R8.reuse, RZ ;  /* 0x800000080707a210 */ /* 0x080fe40007ffe0ff */
[----:B------:R-:W-:Y:S02]  /*0200*/  @!P2 IADD3 R4, PT, PT, R4, 0x1, RZ ;  /* 0x000000010404a810 */ /* 0x000fe40007ffe0ff */
[----:B------:R-:W-:Y:S02]  /*0210*/  ISETP.GE.U32.AND P0, PT, R7, R8, PT ;  /* 0x000000080700720c */ /* 0x000fe40003f06070 */
[----:B------:R-:W-:-:S11]  /*0220*/  ISETP.NE.AND P2, PT, R0, RZ, PT ;  /* 0x000000ff0000720c */ /* 0x000fd60003f45270 */
[----:B------:R-:W-:Y:S02]  /*0230*/  @P0 IADD3 R4, PT, PT, R4, 0x1, RZ ;  /* 0x0000000104040810 */ /* 0x000fe40007ffe0ff */
[----:B-1----:R-:W-:Y:S02]  /*0240*/  ISETP.GE.AND P0, PT, R2, 0x1, PT ;  /* 0x000000010200780c */ /* 0x002fe40003f06270 */
[----:B------:R-:W-:Y:S02]  /*0250*/  @!P1 IADD3 R4, PT, PT, -R4, RZ, RZ ;  /* 0x000000ff04049210 */ /* 0x000fe40007ffe1ff */
[----:B------:R-:W-:-:S09]  /*0260*/  @!P2 LOP3.LUT R4, RZ, R0, RZ, 0x33, !PT ;  /* 0x00000000ff04a212 */ /* 0x000fd200078e33ff */
[----:B0-----:R-:W-:Y:S05]  /*0270*/  @!P0 BRA `(.L_x_8) ;  /* 0x0000000400d88947 */ /* 0x001fea0003800000 */
[----:B------:R-:W-:Y:S02]  /*0280*/  ISETP.GE.U32.AND P0, PT, R2, 0x8, PT ;  /* 0x000000080200780c */ /* 0x000fe40003f06070 */
[----:B------:R-:W-:Y:S02]  /*0290*/  IADD3 R8, PT, PT, -R4, RZ, RZ ;  /* 0x000000ff04087210 */ /* 0x000fe40007ffe1ff */
[----:B------:R-:W-:Y:S02]  /*02a0*/  LOP3.LUT R6, R2, 0x7, RZ, 0xc0, !PT ;  /* 0x0000000702067812 */ /* 0x000fe400078ec0ff */
[----:B------:R-:W-:Y:S01]  /*02b0*/  MOV R19, RZ ;  /* 0x000000ff00137202 */ /* 0x000fe20000000f00 */
[----:B------:R-:W-:Y:S01]  /*02c0*/  IMAD R8, R0, R8, R5 ;  /* 0x0000000800087224 */ /* 0x000fe200078e0205 */
[----:B------:R-:W-:Y:S02]  /*02d0*/  ISETP.NE.AND P1, PT, R6, RZ, PT ;  /* 0x000000ff0600720c */ /* 0x000fe40003f25270 */
[----:B------:R-:W-:-:S03]  /*02e0*/  MOV R9, RZ ;  /* 0x000000ff00097202 */ /* 0x000fc60000000f00 */
[----:B------:R-:W-:Y:S08]  /*02f0*/  @!P0 BRA `(.L_x_9) ;  /* 0x0000000000d08947 */ /* 0x000ff00003800000 */
[----:B------:R-:W-:Y:S02]  /*0300*/  LOP3.LUT R9, R2, 0x7ffffff8, RZ, 0xc0, !PT ;  /* 0x7ffffff802097812 */ /* 0x000fe400078ec0ff */
[----:B------:R-:W-:Y:S02]  /*0310*/  MOV R19, RZ ;  /* 0x000000ff00137202 */ /* 0x000fe40000000f00 */
[----:B------:R-:W-:Y:S02]  /*0320*/  MOV R10, R4 ;  /* 0x00000004000a7202 */ /* 0x000fe40000000f00 */
[----:B------:R-:W-:Y:S02]  /*0330*/  MOV R7, R8 ;  /* 0x0000000800077202 */ /* 0x000fe40000000f00 */
[----:B------:R-:W-:-:S07]  /*0340*/  IADD3 R11, PT, PT, -R9, RZ, RZ ;  /* 0x000000ff090b7210 */ /* 0x000fce0007ffe1ff */
.L_x_10:
[----:B------:R-:W0:Y:S08]  /*0350*/  LDC.64 R16, c[0x0][0x380] ;  /* 0x0000e000ff107b82 */ /* 0x000e300000000a00 */
[----:B------:R-:W1:Y:S01]  /*0360*/  LDC.64 R12, c[0x0][0x388] ;  /* 0x0000e200ff0c7b82 */ /* 0x000e620000000a00 */
[----:B0-----:R-:W-:-:S05]  /*0370*/  IMAD.WIDE R16, R10, 0x4, R16 ;  /* 0x000000040a107825 */ /* 0x001fca00078e0210 */
[----:B------:R0:W2:Y:S01]  /*0380*/  LDG.E R18, desc[UR4][R16.64] ;  /* 0x0000000410127981 */ /* 0x0000a2000c1e1900 */
[----:B-1----:R-:W-:-:S05]  /*0390*/  IMAD.WIDE R12, R7, 0x4, R12 ;  /* 0x00000004070c7825 */ /* 0x002fca00078e020c */
[----:B------:R1:W2:Y:S01]  /*03a0*/  LDG.E R24, desc[UR4][R12.64] ;  /* 0x000000040c187981 */ /* 0x0002a2000c1e1900 */
[----:B------:R-:W-:-:S04]  /*03b0*/  IMAD.WIDE R14, R0, 0x4, R12 ;  /* 0x00000004000e7825 */ /* 0x000fc800078e020c */
[----:B0-----:R-:W-:Y:S01]  /*03c0*/  IMAD.WIDE R16, R3, 0x4, R16 ;  /* 0x0000000403107825 */ /* 0x001fe200078e0210 */
[----:B------:R0:W3:Y:S04]  /*03d0*/  LDG.E R22, desc[UR4][R14.64] ;  /* 0x000000040e167981 */ /* 0x0000e8000c1e1900 */
[----:B------:R4:W3:Y:S01]  /*03e0*/  LDG.E R23, desc[UR4][R16.64] ;  /* 0x0000000410177981 */ /* 0x0008e2000c1e1900 */
[----:B------:R-:W-:-:S04]  /*03f0*/  IMAD.WIDE R28, R0, 0x4, R14 ;  /* 0x00000004001c7825 */ /* 0x000fc800078e020e */
[----:B-1----:R-:W-:-:S04]  /*0400*/  IMAD.WIDE R12, R3, 0x4, R16 ;  /* 0x00000004030c7825 */ /* 0x002fc800078e0210 */
[----:B0-----:R-:W-:Y:S01]  /*0410*/  IMAD.WIDE R14, R0, 0x4, R28 ;  /* 0x00000004000e7825 */ /* 0x001fe200078e021c */
[----:B------:R0:W5:Y:S03]  /*0420*/  LDG.E R27, desc[UR4][R12.64] ;  /* 0x000000040c1b7981 */ /* 0x000166000c1e1900 */
[C---:B------:R-:W-:Y:S01]  /*0430*/  IMAD.WIDE R20, R3.reuse, 0x4, R12 ;  /* 0x0000000403147825 */ /* 0x040fe200078e020c */
[----:B------:R-:W5:Y:S04]  /*0440*/  LDG.E R28, desc[UR4][R28.64] ;  /* 0x000000041c1c7981 */ /* 0x000f68000c1e1900 */
[----:B------:R1:W5:Y:S01]  /*0450*/  LDG.E R26, desc[UR4][R14.64] ;  /* 0x000000040e1a7981 */ /* 0x000362000c1e1900 */
[----:B----4-:R-:W-:-:S03]  /*0460*/  IMAD.WIDE R16, R3, 0x4, R20 ;  /* 0x0000000403107825 */ /* 0x010fc600078e0214 */
[----:B------:R4:W5:Y:S01]  /*0470*/  LDG.E R25, desc[UR4][R20.64] ;  /* 0x0000000414197981 */ /* 0x000962000c1e1900 */
[----:B0-----:R-:W-:-:S04]  /*0480*/  IMAD.WIDE R12, R0, 0x4, R14 ;  /* 0x00000004000c7825 */ /* 0x001fc800078e020e */
[C---:B-1----:R-:W-:Y:S02]  /*0490*/  IMAD.WIDE R14, R0.reuse, 0x4, R12 ;  /* 0x00000004000e7825 */ /* 0x042fe400078e020c */
[----:B------:R-:W5:Y:S02]  /*04a0*/  LDG.E R13, desc[UR4][R12.64] ;  /* 0x000000040c0d7981 */ /* 0x000f64000c1e1900 */
[C---:B----4-:R-:W-:Y:S02]  /*04b0*/  IMAD.WIDE R20, R0.reuse, 0x4, R14 ;  /* 0x0000000400147825 */ /* 0x050fe400078e020e */
[----:B------:R-:W4:Y:S04]  /*04c0*/  LDG.E R14, desc[UR4][R14.64] ;  /* 0x000000040e0e7981 */ /* 0x000f28000c1e1900 */
[----:B------:R0:W4:Y:S02]  /*04d0*/  LDG.E R12, desc[UR4][R20.64] ;  /* 0x00000004140c7981 */ /* 0x000124000c1e1900 */
[----:B0-----:R-:W-:-:S06]  /*04e0*/  IMAD.WIDE R20, R0, 0x4, R20 ;  /* 0x0000000400147825 */ /* 0x001fcc00078e0214 */
[----:B------:R-:W4:Y:S01]  /*04f0*/  LDG.E R20, desc[UR4][R20.64] ;  /* 0x0000000414147981 */ /* 0x000f22000c1e1900 */
[----:B--2---:R-:W-:Y:S01]  /*0500*/  FFMA R24, R18, R24, R19 ;  /* 0x0000001812187223 */ /* 0x004fe20000000013 */
[----:B------:R-:W-:-:S04]  /*0510*/  IMAD.WIDE R18, R3, 0x4, R16 ;  /* 0x0000000403127825 */ /* 0x000fc800078e0210 */
[----:B---3--:R-:W-:Y:S02]  /*0520*/  FFMA R22, R23, R22, R24 ;  /* 0x0000001617167223 */ /* 0x008fe40000000018 */
[----:B------:R0:W2:Y:S04]  /*0530*/  LDG.E R24, desc[UR4][R16.64] ;  /* 0x0000000410187981 */ /* 0x0000a8000c1e1900 */
[----:B------:R-:W4:Y:S01]  /*0540*/  LDG.E R23, desc[UR4][R18.64] ;  /* 0x0000000412177981 */ /* 0x000f22000c1e1900 */
[----:B0-----:R-:W-:-:S05]  /*0550*/  IMAD.WIDE R16, R3, 0x4, R18 ;  /* 0x0000000403107825 */ /* 0x001fca00078e0212 */
[----:B------:R0:W3:Y:S02]  /*0560*/  LDG.E R29, desc[UR4][R16.64] ;  /* 0x00000004101d7981 */ /* 0x0000e4000c1e1900 */
[----:B0-----:R-:W-:-:S05]  /*0570*/  IMAD.WIDE R16, R3, 0x4, R16 ;  /* 0x0000000403107825 */ /* 0x001fca00078e0210 */
[----:B------:R-:W3:Y:S01]  /*0580*/  LDG.E R19, desc[UR4][R16.64] ;  /* 0x0000000410137981 */ /* 0x000ee2000c1e1900 */
[----:B-----5:R-:W-:Y:S01]  /*0590*/  FFMA R22, R27, R28, R22 ;  /* 0x0000001c1b167223 */ /* 0x020fe20000000016 */
[----:B------:R-:W-:-:S03]  /*05a0*/  IADD3 R11, PT, PT, R11, 0x8, RZ ;  /* 0x000000080b0b7810 */ /* 0x000fc60007ffe0ff */
[----:B------:R-:W-:Y:S01]  /*05b0*/  FFMA R25, R25, R26, R22 ;  /* 0x0000001a19197223 */ /* 0x000fe20000000016 */
[----:B------:R-:W-:Y:S02]  /*05c0*/  ISETP.NE.AND P0, PT, R11, RZ, PT ;  /* 0x000000ff0b00720c */ /* 0x000fe40003f05270 */
[----:B------:R-:W-:Y:S02]  /*05d0*/  LEA R10, R3, R10, 0x3 ;  /* 0x0000000a030a7211 */ /* 0x000fe400078e18ff */
[----:B------:R-:W-:Y:S01]  /*05e0*/  LEA R7, R0, R7, 0x3 ;  /* 0x0000000700077211 */ /* 0x000fe200078e18ff */
[----:B--2---:R-:W-:-:S04]  /*05f0*/  FFMA R24, R24, R13, R25 ;  /* 0x0000000d18187223 */ /* 0x004fc80000000019 */
[----:B----4-:R-:W-:-:S04]  /*0600*/  FFMA R14, R23, R14, R24 ;  /* 0x0000000e170e7223 */ /* 0x010fc80000000018 */
[----:B---3--:R-:W-:-:S04]  /*0610*/  FFMA R12, R29, R12, R14 ;  /* 0x0000000c1d0c7223 */ /* 0x008fc8000000000e */
[----:B------:R-:W-:Y:S01]  /*0620*/  FFMA R19, R19, R20, R12 ;  /* 0x0000001413137223 */ /* 0x000fe2000000000c */
[----:B------:R-:W-:Y:S06]  /*0630*/  @P0 BRA `(.L_x_10) ;  /* 0xfffffffc00440947 */ /* 0x000fec000383ffff */
.L_x_9:
[----:B------:R-:W-:Y:S05]  /*0640*/  @!P1 BRA `(.L_x_8) ;  /* 0x0000000000e49947 */ /* 0x000fea0003800000 */
[----:B------:R-:W-:Y:S02]  /*0650*/  ISETP.GE.U32.AND P0, PT, R6, 0x4, PT ;  /* 0x000000040600780c */ /* 0x000fe40003f06070 */
[----:B------:R-:W-:-:S04]  /*0660*/  LOP3.LUT R18, R2, 0x3, RZ, 0xc0, !PT ;  /* 0x0000000302127812 */ /* 0x000fc800078ec0ff */
[----:B------:R-:W-:-:S07]  /*0670*/  ISETP.NE.AND P1, PT, R18, RZ, PT ;  /* 0x000000ff1200720c */ /* 0x000fce0003f25270 */
[----:B------:R-:W-:Y:S06]  /*0680*/  @!P0 BRA `(.L_x_11) ;  /* 0x0000000000648947 */ /* 0x000fec0003800000 */
[----:B------:R-:W0:Y:S01]  /*0690*/  LDC.64 R14, c[0x0][0x380] ;  /* 0x0000e000ff0e7b82 */ /* 0x000e220000000a00 */
[----:B------:R-:W-:Y:S02]  /*06a0*/  IMAD R7, R3, R9, R4 ;  /* 0x0000000903077224 */ /* 0x000fe400078e0204 */
[----:B------:R-:W-:-:S05]  /*06b0*/  IMAD R11, R9, R0, R8 ;  /* 0x00000000090b7224 */ /* 0x000fca00078e0208 */
[----:B------:R-:W1:Y:S01]  /*06c0*/  LDC.64 R24, c[0x0][0x388] ;  /* 0x0000e200ff187b82 */ /* 0x000e620000000a00 */
[----:B0-----:R-:W-:-:S04]  /*06d0*/  IMAD.WIDE R14, R7, 0x4, R14 ;  /* 0x00000004070e7825 */ /* 0x001fc800078e020e */
[----:B-1----:R-:W-:-:S04]  /*06e0*/  IMAD.WIDE R24, R11, 0x4, R24 ;  /* 0x000000040b187825 */ /* 0x002fc800078e0218 */
[C---:B------:R-:W-:Y:S02]  /*06f0*/  IMAD.WIDE R10, R3.reuse, 0x4, R14 ;  /* 0x00000004030a7825 */ /* 0x040fe400078e020e */
[----:B------:R-:W2:Y:S02]  /*0700*/  LDG.E R14, desc[UR4][R14.64] ;  /* 0x000000040e0e7981 */ /* 0x000ea4000c1e1900 */
[C---:B------:R-:W-:Y:S02]  /*0710*/  IMAD.WIDE R12, R0.reuse, 0x4, R24 ;  /* 0x00000004000c7825 */ /* 0x040fe400078e0218 */
[----:B------:R-:W2:Y:S02]  /*0720*/  LDG.E R24, desc[UR4][R24.64] ;  /* 0x0000000418187981 */ /* 0x000ea4000c1e1900 */
[----:B------:R-:W-:Y:S02]  /*0730*/  IMAD.WIDE R16, R3, 0x4, R10 ;  /* 0x0000000403107825 */ /* 0x000fe400078e020a */
[----:B------:R-:W3:Y:S02]  /*0740*/  LDG.E R11, desc[UR4][R10.64] ;  /* 0x000000040a0b7981 */ /* 0x000ee4000c1e1900 */
[----:B------:R-:W-:-:S02]  /*0750*/  IMAD.WIDE R6, R0, 0x4, R12 ;  /* 0x0000000400067825 */ /* 0x000fc400078e020c */
[----:B------:R-:W3:Y:S02]  /*0760*/  LDG.E R12, desc[UR4][R12.64] ;  /* 0x000000040c0c7981 */ /* 0x000ee4000c1e1900 */
[----:B------:R-:W-:Y:S02]  /*0770*/  IMAD.WIDE R20, R3, 0x4, R16 ;  /* 0x0000000403147825 */ /* 0x000fe400078e0210 */
[----:B------:R-:W4:Y:S02]  /*0780*/  LDG.E R27, desc[UR4][R16.64] ;  /* 0x00000004101b7981 */ /* 0x000f24000c1e1900 */
[----:B------:R-:W-:Y:S02]  /*0790*/  IMAD.WIDE R22, R0, 0x4, R6 ;  /* 0x0000000400167825 */ /* 0x000fe400078e0206 */
[----:B------:R-:W4:Y:S04]  /*07a0*/  LDG.E R6, desc[UR4][R6.64] ;  /* 0x0000000406067981 */ /* 0x000f28000c1e1900 */
[----:B------:R-:W5:Y:S04]  /*07b0*/  LDG.E R21, desc[UR4][R20.64] ;  /* 0x0000000414157981 */ /* 0x000f68000c1e1900 */
[----:B------:R-:W5:Y:S01]  /*07c0*/  LDG.E R22, desc[UR4][R22.64] ;  /* 0x0000000416167981 */ /* 0x000f62000c1e1900 */
[----:B------:R-:W-:Y:S01]  /*07d0*/  IADD3 R9, PT, PT, R9, 0x4, RZ ;  /* 0x0000000409097810 */ /* 0x000fe20007ffe0ff */
[----:B--2---:R-:W-:-:S04]  /*07e0*/  FFMA R14, R14, R24, R19 ;  /* 0x000000180e0e7223 */ /* 0x004fc80000000013 */
[----:B---3--:R-:W-:-:S04]  /*07f0*/  FFMA R14, R11, R12, R14 ;  /* 0x0000000c0b0e7223 */ /* 0x008fc8000000000e */
[----:B----4-:R-:W-:-:S04]  /*0800*/  FFMA R14, R27, R6, R14 ;  /* 0x000000061b0e7223 */ /* 0x010fc8000000000e */
[----:B-----5:R-:W-:-:S07]  /*0810*/  FFMA R19, R21, R22, R14 ;  /* 0x0000001615137223 */ /* 0x020fce000000000e */
.L_x_11:
[----:B------:R-:W-:Y:S05]  /*0820*/  @!P1 BRA `(.L_x_8) ;  /* 0x00000000006c9947 */ /* 0x000fea0003800000 */
[----:B------:R-:W0:Y:S01]  /*0830*/  LDC.64 R14, c[0x0][0x380] ;  /* 0x0000e000ff0e7b82 */ /* 0x000e220000000a00 */
[----:B------:R-:W-:Y:S02]  /*0840*/  ISETP.NE.AND P0, PT, R18, 0x1, PT ;  /* 0x000000011200780c */ /* 0x000fe40003f05270 */
[----:B------:R-:W-:-:S04]  /*0850*/  LOP3.LUT R2, R2, 0x1, RZ, 0xc0, !PT ;  /* 0x0000000102027812 */ /* 0x000fc800078ec0ff */
[----:B------:R-:W-:Y:S01]  /*0860*/  ISETP.NE.U32.AND P1, PT, R2, 0x1, PT ;  /* 0x000000010200780c */ /* 0x000fe20003f25070 */
[----:B------:R-:W1:Y:S06]  /*0870*/  LDC.64 R12, c[0x0][0x388] ;  /* 0x0000e200ff0c7b82 */ /* 0x000e6c0000000a00 */
[----:B------:R-:W-:Y:S02]  /*0880*/  @P0 IMAD R17, R3, R9, R4 ;  /* 0x0000000903110224 */ /* 0x000fe400078e0204 */
[----:B------:R-:W2:Y:S08]  /*0890*/  LDC.64 R10, c[0x0][0x380] ;  /* 0x0000e000ff0a7b82 */ /* 0x000eb00000000a00 */
[----:B------:R-:W3:Y:S01]  /*08a0*/  LDC.64 R6, c[0x0][0x388] ;  /* 0x0000e200ff067b82 */ /* 0x000ee20000000a00 */
[----:B0-----:R-:W-:-:S04]  /*08b0*/  @P0 IMAD.WIDE R14, R17, 0x4, R14 ;  /* 0x00000004110e0825 */ /* 0x001fc800078e020e */
[C---:B------:R-:W-:Y:S01]  /*08c0*/  @P0 IMAD R17, R9.reuse, R0, R8 ;  /* 0x0000000009110224 */ /* 0x040fe200078e0208 */
[----:B------:R-:W-:-:S03]  /*08d0*/  @P0 IADD3 R9, PT, PT, R9, 0x2, RZ ;  /* 0x0000000209090810 */ /* 0x000fc60007ffe0ff */
[----:B-1----:R-:W-:-:S04]  /*08e0*/  @P0 IMAD.WIDE R12, R17, 0x4, R12 ;  /* 0x00000004110c0825 */ /* 0x002fc800078e020c */
[----:B------:R-:W-:Y:S02]  /*08f0*/  @!P1 IMAD R17, R3, R9, R4 ;  /* 0x0000000903119224 */ /* 0x000fe400078e0204 */
[----:B------:R-:W-:Y:S02]  /*0900*/  @!P1 IMAD R21, R9, R0, R8 ;  /* 0x0000000009159224 */ /* 0x000fe400078e0208 */
[----:B------:R-:W-:Y:S02]  /*0910*/  @P0 IMAD.WIDE R2, R3, 0x4, R14 ;  /* 0x0000000403020825 */ /* 0x000fe400078e020e */
[----:B------:R-:W4:Y:S02]  /*0920*/  @P0 LDG.E R14, desc[UR4][R14.64] ;  /* 0x000000040e0e0981 */ /* 0x000f24000c1e1900 */
[----:B------:R-:W-:Y:S02]  /*0930*/  @P0 IMAD.WIDE R8, R0, 0x4, R12 ;  /* 0x0000000400080825 */ /* 0x000fe400078e020c */
[----:B------:R-:W4:Y:S02]  /*0940*/  @P0 LDG.E R12, desc[UR4][R12.64] ;  /* 0x000000040c0c0981 */ /* 0x000f24000c1e1900 */
[----:B--2---:R-:W-:-:S02]  /*0950*/  @!P1 IMAD.WIDE R10, R17, 0x4, R10 ;  /* 0x00000004110a9825 */ /* 0x004fc400078e020a */
[----:B------:R-:W2:Y:S02]  /*0960*/  @P0 LDG.E R3, desc[UR4][R2.64] ;  /* 0x0000000402030981 */ /* 0x000ea4000c1e1900 */
[----:B---3--:R-:W-:Y:S02]  /*0970*/  @!P1 IMAD.WIDE R6, R21, 0x4, R6 ;  /* 0x0000000415069825 */ /* 0x008fe400078e0206 */
[----:B------:R-:W2:Y:S04]  /*0980*/  @P0 LDG.E R8, desc[UR4][R8.64] ;  /* 0x0000000408080981 */ /* 0x000ea8000c1e1900 */
[----:B------:R-:W3:Y:S04]  /*0990*/  @!P1 LDG.E R10, desc[UR4][R10.64] ;  /* 0x000000040a0a9981 */ /* 0x000ee8000c1e1900 */
[----:B------:R-:W3:Y:S01]  /*09a0*/  @!P1 LDG.E R6, desc[UR4][R6.64] ;  /* 0x0000000406069981 */ /* 0x000ee2000c1e1900 */
[----:B----4-:R-:W-:-:S04]  /*09b0*/  @P0 FFMA R0, R14, R12, R19 ;  /* 0x0000000c0e000223 */ /* 0x010fc80000000013 */
[----:B--2---:R-:W-:-:S04]  /*09c0*/  @P0 FFMA R19, R3, R8, R0 ;  /* 0x0000000803130223 */ /* 0x004fc80000000000 */
[----:B---3--:R-:W-:-:S07]  /*09d0*/  @!P1 FFMA R19, R10, R6, R19 ;  /* 0x000000060a139223 */ /* 0x008fce0000000013 */
.L_x_8:
[----:B------:R-:W0:Y:S02]  /*09e0*/  LDC.64 R2, c[0x0][0x390] ;  /* 0x0000e400ff027b82 */ /* 0x000e240000000a00 */
[----:B0-----:R-:W-:-:S05]  /*09f0*/  IMAD.WIDE R2, R5, 0x4, R2 ;  /* 0x0000000405027825 */ /* 0x001fca00078e0202 */
[----:B------:R-:W-:Y:S01]  /*0a00*/  STG.E desc[UR4][R2.64], R19 ;  /* 0x0000001302007986 */ /* 0x000fe2000c101904 */
[----:B------:R-:W-:Y:S05]  /*0a10*/  EXIT ;  /* 0x000000000000794d */ /* 0x000fea0003800000 */
.L_x_12:
        /* <DEDUP_REMOVED lines=14> */
.L_x_45:


//--------------------- .text._Z12compute_dLdWPKfS0_Pfiiii --------------------------
	.section	.text._Z12compute_dLdWPKfS0_Pfiiii,"ax",@progbits
	.align	128
        .global         _Z12compute_dLdWPKfS0_Pfiiii
        .type           _Z12compute_dLdWPKfS0_Pfiiii,@function
        .size           _Z12compute_dLdWPKfS0_Pfiiii,(.L_x_46 - _Z12compute_dLdWPKfS0_Pfiiii)
        .other          _Z12compute_dLdWPKfS0_Pfiiii,@"STO_CUDA_ENTRY STV_DEFAULT"
_Z12compute_dLdWPKfS0_Pfiiii:
.text._Z12compute_dLdWPKfS0_Pfiiii:
[----:B------:R-:W-:Y:S01]  /*0000*/  LDC R1, c[0x0][0x37c] ;  /* 0x0000df00ff017b82 */ /* 0x000fe20000000800 */
[----:B------:R-:W0:Y:S07]  /*0010*/  S2R R5, SR_TID.X ;  /* 0x0000000000057919 */ /* 0x000e2e0000002100 */
[----:B------:R-:W0:Y:S08]  /*0020*/  S2UR UR4, SR_CTAID.X ;  /* 0x00000000000479c3 */ /* 0x000e300000002500 */
[----:B------:R-:W0:Y:S08]  /*0030*/  LDC R0, c[0x0][0x360] ;  /* 0x0000d800ff007b82 */ /* 0x000e300000000800 */
[----:B------:R-:W1:Y:S01]  /*0040*/  LDC.64 R2, c[0x0][0x3a0] ;  /* 0x0000e800ff027b82 */ /* 0x000e620000000a00 */
[----:B0-----:R-:W-:-:S02]  /*0050*/  IMAD R0, R0, UR4, R5 ;  /* 0x0000000400007c24 */ /* 0x001fc4000f8e0205 */
[----:B-1----:R-:W-:-:S05]  /*0060*/  IMAD R5, R3, R2, RZ ;  /* 0x0000000203057224 */ /* 0x002fca00078e02ff */
[----:B------:R-:W-:-:S13]  /*0070*/  ISETP.GE.AND P0, PT, R0, R5, PT ;  /* 0x000000050000720c */ /* 0x000fda0003f06270 */
[----:B------:R-:W-:Y:S05]  /*0080*/  @P0 EXIT ;  /* 0x000000000000094d */ /* 0x000fea0003800000 */
[----:B------:R-:W-:Y:S01]  /*0090*/  IABS R9, R3 ;  /* 0x0000000300097213 */ /* 0x000fe20000000000 */
[----:B------:R-:W0:Y:S01]  /*00a0*/  LDC.64 R10, c[0x0][0x398] ;  /* 0x0000e600ff0a7b82 */ /* 0x000e220000000a00 */
[----:B------:R-:W-:Y:S01]  /*00b0*/  ISETP.GE.AND P2, PT, R0, RZ, PT ;  /* 0x000000ff0000720c */ /* 0x000fe20003f46270 */
[----:B------:R-:W1:Y:S01]  /*00c0*/  LDCU.64 UR4, c[0x0][0x358] ;  /* 0x00006b00ff0477ac */ /* 0x000e620008000a00 */
[----:B------:R-:W2:Y:S01]  /*00d0*/  I2F.RP R2, R9 ;  /* 0x0000000900027306 */ /* 0x000ea20000209400 */
[----:B------:R-:W-:-:S07]  /*00e0*/  MOV R27, RZ ;  /* 0x000000ff001b7202 */ /* 0x000fce0000000f00 */
[----:B--2---:R-:W2:Y:S02]  /*00f0*/  MUFU.RCP R2, R2 ;  /* 0x0000000200027308 */ /* 0x004ea40000001000 */
[----:B--2---:R-:W-:-:S06]  /*0100*/  IADD3 R4, PT, PT, R2, 0xffffffe, RZ ;  /* 0x0ffffffe02047810 */ /* 0x004fcc0007ffe0ff */
[----:B------:R2:W3:Y:S02]  /*0110*/  F2I.FTZ.U32.TRUNC.NTZ R5, R4 ;  /* 0x0000000400057305 */ /* 0x0004e4000021f000 */
[----:B--2---:R-:W-:Y:S01]  /*0120*/  HFMA2 R4, -RZ, RZ, 0, 0 ;  /* 0x00000000ff047431 */ /* 0x004fe200000001ff */
[----:B---3--:R-:W-:-:S05]  /*0130*/  IADD3 R6, PT, PT, RZ, -R5, RZ ;  /* 0x80000005ff067210 */ /* 0x008fca0007ffe0ff */
[----:B------:R-:W-:Y:S01]  /*0140*/  IMAD R7, R6, R9, RZ ;  /* 0x0000000906077224 */ /* 0x000fe200078e02ff */
[----:B------:R-:W-:-:S03]  /*0150*/  IABS R6, R0 ;  /* 0x0000000000067213 */ /* 0x000fc60000000000 */
[----:B------:R-:W-:-:S06]  /*0160*/  IMAD.HI.U32 R5, R5, R7, R4 ;  /* 0x0000000705057227 */ /* 0x000fcc00078e0004 */
[----:B------:R-:W-:-:S05]  /*0170*/  IMAD.HI.U32 R5, R5, R6, RZ ;  /* 0x0000000605057227 */ /* 0x000fca00078e00ff */
[----:B------:R-:W-:-:S05]  /*0180*/  IADD3 R2, PT, PT, -R5, RZ, RZ ;  /* 0x000000ff05027210 */ /* 0x000fca0007ffe1ff */
[----:B------:R-:W-:Y:S02]  /*0190*/  IMAD R4, R9, R2, R6 ;  /* 0x0000000209047224 */ /* 0x000fe400078e0206 */
[----:B0-----:R-:W-:-:S03]  /*01a0*/  IMAD R2, R11, R10, RZ ;  /* 0x0000000a0b027224 */ /* 0x001fc600078e02ff */
[----:B------:R-:W-:Y:S02]  /*01b0*/  ISETP.GT.U32.AND P0, PT, R9, R4, PT ;  /* 0x000000040900720c */ /* 0x000fe40003f04070 */
[----:B------:R-:W-:-:S11]  /*01c0*/  ISETP.GE.AND P3, PT, R2, 0x1, PT ;  /* 0x000000010200780c */ /* 0x000fd60003f66270 */
[----:B------:R-:W-:-:S04]  /*01d0*/  @!P0 IADD3 R4, PT, PT, R4, -R9, RZ ;  /* 0x8000000904048210 */ /* 0x000fc80007ffe0ff */
[----:B------:R-:W-:Y:S02]  /*01e0*/  ISETP.GT.U32.AND P1, PT, R9, R4, PT ;  /* 0x000000040900720c */ /* 0x000fe40003f24070 */
[----:B------:R-:W-:-:S04]  /*01f0*/  IADD3 R7, PT, PT, R4, -R9, RZ ;  /* 0x8000000904077210 */ /* 0x000fc80007ffe0ff */
[----:B------:R-:W-:-:S04]  /*0200*/  SEL R7, R7, R4, !P1 ;  /* 0x0000000407077207 */ /* 0x000fc80004800000 */
[----:B------:R-:W-:Y:S01]  /*0210*/  @!P2 IADD3 R7, PT, PT, -R7, RZ, RZ ;  /* 0x000000ff0707a210 */ /* 0x000fe20007ffe1ff */
[----:B-1----:R-:W-:Y:S06]  /*0220*/  @!P3 BRA `(.L_x_13) ;  /* 0x0000000400d0b947 */ /* 0x002fec0003800000 */
[----:B------:R-:W-:Y:S01]  /*0230*/  ISETP.GE.U32.AND P1, PT, R4, R9, PT ;  /* 0x000000090400720c */ /* 0x000fe20003f26070 */
[----:B------:R-:W-:Y:S01]  /*0240*/  IMAD.MOV.U32 R27, RZ, RZ, RZ ;  /* 0x000000ffff1b7224 */ /* 0x000fe200078e00ff */
[-C--:B------:R-:W-:Y:S02]  /*0250*/  LOP3.LUT R4, R0, R3.reuse, RZ, 0x3c, !PT ;  /* 0x0000000300047212 */ /* 0x080fe400078e3cff */
[----:B------:R-:W-:Y:S02]  /*0260*/  @!P0 IADD3 R5, PT, PT, R5, 0x1, RZ ;  /* 0x0000000105058810 */ /* 0x000fe40007ffe0ff */
[----:B------:R-:W-:Y:S02]  /*0270*/  ISETP.GE.AND P2, PT, R4, RZ, PT ;  /* 0x000000ff0400720c */ /* 0x000fe40003f46270 */
[----:B------:R-:W-:Y:S02]  /*0280*/  ISETP.NE.AND P0, PT, R3, RZ, PT ;  /* 0x000000ff0300720c */ /* 0x000fe40003f05270 */
[----:B------:R-:W-:-:S02]  /*0290*/  LOP3.LUT R18, RZ, R3, RZ, 0x33, !PT ;  /* 0x00000003ff127212 */ /* 0x000fc400078e33ff */
[C---:B------:R-:W-:Y:S02]  /*02a0*/  LOP3.LUT R24, R2.reuse, 0x7, RZ, 0xc0, !PT ;  /* 0x0000000702187812 */ /* 0x040fe400078ec0ff */
[----:B------:R-:W-:Y:S02]  /*02b0*/  @P1 IADD3 R5, PT, PT, R5, 0x1, RZ ;  /* 0x0000000105051810 */ /* 0x000fe40007ffe0ff */
[----:B------:R-:W-:Y:S02]  /*02c0*/  ISETP.GE.U32.AND P1, PT, R2, 0x8, PT ;  /* 0x000000080200780c */ /* 0x000fe40003f26070 */
[----:B------:R-:W-:Y:S02]  /*02d0*/  MOV R17, RZ ;  /* 0x000000ff00117202 */ /* 0x000fe40000000f00 */
[----:B------:R-:W-:Y:S02]  /*02e0*/  @!P2 IADD3 R5, PT, PT, -R5, RZ, RZ ;  /* 0x000000ff0505a210 */ /* 0x000fe40007ffe1ff */
[----:B------:R-:W-:-:S02]  /*02f0*/  ISETP.NE.AND P2, PT, R24, RZ, PT ;  /* 0x000000ff1800720c */ /* 0x000fc40003f45270 */
[C---:B------:R-:W-:Y:S02]  /*0300*/  SEL R5, R18.reuse, R5, !P0 ;  /* 0x0000000512057207 */ /* 0x040fe40004000000 */
[----:B------:R-:W-:-:S03]  /*0310*/  SEL R18, R18, R7, !P0 ;  /* 0x0000000712127207 */ /* 0x000fc60004000000 */
[----:B------:R-:W-:Y:S01]  /*0320*/  IMAD R20, R2, R5, RZ ;  /* 0x0000000502147224 */ /* 0x000fe200078e02ff */
[----:B------:R-:W-:Y:S06]  /*0330*/  @!P1 BRA `(.L_x_14) ;  /* 0x0000000000b49947 */ /* 0x000fec0003800000 */
[----:B------:R-:W-:Y:S01]  /*0340*/  LOP3.LUT R17, R2, 0x7ffffff8, RZ, 0xc0, !PT ;  /* 0x7ffffff802117812 */ /* 0x000fe200078ec0ff */
[----:B------:R-:W-:Y:S01]  /*0350*/  HFMA2 R27, -RZ, RZ, 0, 0 ;  /* 0x00000000ff1b7431 */ /* 0x000fe200000001ff */
[----:B------:R-:W-:Y:S02]  /*0360*/  MOV R19, R20 ;  /* 0x0000001400137202 */ /* 0x000fe40000000f00 */
[----:B------:R-:W-:Y:S02]  /*0370*/  MOV R16, R18 ;  /* 0x0000001200107202 */ /* 0x000fe40000000f00 */
[----:B------:R-:W-:-:S07]  /*0380*/  IADD3 R21, PT, PT, -R17, RZ, RZ ;  /* 0x000000ff11157210 */ /* 0x000fce0007ffe1ff */
.L_x_15:
[----:B------:R-:W0:Y:S08]  /*0390*/  LDC.64 R4, c[0x0][0x380] ;  /* 0x0000e000ff047b82 */ /* 0x000e300000000a00 */
[----:B------:R-:W1:Y:S01]  /*03a0*/  LDC.64 R14, c[0x0][0x388] ;  /* 0x0000e200ff0e7b82 */ /* 0x000e620000000a00 */
[----:B0-----:R-:W-:-:S05]  /*03b0*/  IMAD.WIDE R4, R19, 0x4, R4 ;  /* 0x0000000413047825 */ /* 0x001fca00078e0204 */
[----:B------:R-:W2:Y:S01]  /*03c0*/  LDG.E R22, desc[UR4][R4.64] ;  /* 0x0000000404167981 */ /* 0x000ea2000c1e1900 */
[----:B-1----:R-:W-:-:S03]  /*03d0*/  IMAD.WIDE R14, R16, 0x4, R14 ;  /* 0x00000004100e7825 */ /* 0x002fc600078e020e */
[----:B------:R-:W3:Y:S04]  /*03e0*/  LDG.E R23, desc[UR4][R4.64+0x4] ;  /* 0x0000040404177981 */ /* 0x000ee8000c1e1900 */
[----:B------:R0:W2:Y:S01]  /*03f0*/  LDG.E R25, desc[UR4][R14.64] ;  /* 0x000000040e197981 */ /* 0x0000a2000c1e1900 */
[----:B------:R-:W-:-:S03]  /*0400*/  IMAD.WIDE R12, R3, 0x4, R14 ;  /* 0x00000004030c7825 */ /* 0x000fc600078e020e */
[----:B------:R-:W4:Y:S01]  /*0410*/  LDG.E R29, desc[UR4][R4.64+0x8] ;  /* 0x00000804041d7981 */ /* 0x000f22000c1e1900 */
[----:B------:R-:W-:-:S03]  /*0420*/  IMAD.WIDE R6, R3, 0x4, R12 ;  /* 0x0000000403067825 */ /* 0x000fc600078e020c */
[----:B------:R-:W3:Y:S01]  /*0430*/  LDG.E R12, desc[UR4][R12.64] ;  /* 0x000000040c0c7981 */ /* 0x000ee2000c1e1900 */
[----:B------:R-:W-:-:S03]  /*0440*/  IMAD.WIDE R8, R3, 0x4, R6 ;  /* 0x0000000403087825 */ /* 0x000fc600078e0206 */
[----:B------:R1:W4:Y:S01]  /*0450*/  LDG.E R28, desc[UR4][R6.64] ;  /* 0x00000004061c7981 */ /* 0x000322000c1e1900 */
[----:B------:R-:W-:-:S03]  /*0460*/  IMAD.WIDE R10, R3, 0x4, R8 ;  /* 0x00000004030a7825 */ /* 0x000fc600078e0208 */
[----:B------:R-:W5:Y:S01]  /*0470*/  LDG.E R8, desc[UR4][R8.64] ;  /* 0x0000000408087981 */ /* 0x000f62000c1e1900 */
[----:B0-----:R-:W-:-:S05]  /*0480*/  IMAD.WIDE R14, R3, 0x4, R10 ;  /* 0x00000004030e7825 */ /* 0x001fca00078e020a */
[----:B------:R-:W5:Y:S04]  /*0490*/  LDG.E R13, desc[UR4][R14.64] ;  /* 0x000000040e0d7981 */ /* 0x000f68000c1e1900 */
[----:B------:R-:W5:Y:S04]  /*04a0*/  LDG.E R9, desc[UR4][R10.64] ;  /* 0x000000040a097981 */ /* 0x000f68000c1e1900 */
[----:B------:R-:W5:Y:S04]  /*04b0*/  LDG.E R11, desc[UR4][R4.64+0xc] ;  /* 0x00000c04040b7981 */ /* 0x000f68000c1e1900 */
[----:B------:R-:W5:Y:S01]  /*04c0*/  LDG.E R10, desc[UR4][R4.64+0x18] ;  /* 0x00001804040a7981 */ /* 0x000f62000c1e1900 */
[----:B--2---:R-:W-:Y:S01]  /*04d0*/  FFMA R22, R22, R25, R27 ;  /* 0x0000001916167223 */ /* 0x004fe2000000001b */
[----:B------:R-:W-:-:S02]  /*04e0*/  IMAD.WIDE R26, R3, 0x4, R14 ;  /* 0x00000004031a7825 */ /* 0x000fc400078e020e */
[----:B------:R-:W2:Y:S04]  /*04f0*/  LDG.E R25, desc[UR4][R4.64+0x10] ;  /* 0x0000100404197981 */ /* 0x000ea8000c1e1900 */
[----:B------:R-:W2:Y:S01]  /*0500*/  LDG.E R14, desc[UR4][R4.64+0x14] ;  /* 0x00001404040e7981 */ /* 0x000ea2000c1e1900 */
[----:B-1----:R-:W-:-:S03]  /*0510*/  IMAD.WIDE R6, R3, 0x4, R26 ;  /* 0x0000000403067825 */ /* 0x002fc600078e021a */
[----:B------:R-:W2:Y:S04]  /*0520*/  LDG.E R15, desc[UR4][R4.64+0x1c] ;  /* 0x00001c04040f7981 */ /* 0x000ea8000c1e1900 */
[----:B------:R-:W2:Y:S04]  /*0530*/  LDG.E R6, desc[UR4][R6.64] ;  /* 0x0000000406067981 */ /* 0x000ea8000c1e1900 */
[----:B------:R-:W2:Y:S01]  /*0540*/  LDG.E R5, desc[UR4][R26.64] ;  /* 0x000000041a057981 */ /* 0x000ea2000c1e1900 */
[----:B---3--:R-:W-:Y:S01]  /*0550*/  FFMA R12, R23, R12, R22 ;  /* 0x0000000c170c7223 */ /* 0x008fe20000000016 */
[----:B------:R-:W-:-:S03]  /*0560*/  IADD3 R21, PT, PT, R21, 0x8, RZ ;  /* 0x0000000815157810 */ /* 0x000fc60007ffe0ff */
[----:B----4-:R-:W-:Y:S01]  /*0570*/  FFMA R12, R29, R28, R12 ;  /* 0x0000001c1d0c7223 */ /* 0x010fe2000000000c */
[----:B------:R-:W-:Y:S01]  /*0580*/  ISETP.NE.AND P0, PT, R21, RZ, PT ;  /* 0x000000ff1500720c */ /* 0x000fe20003f05270 */
[----:B------:R-:W-:Y:S01]  /*0590*/  VIADD R19, R19, 0x8 ;  /* 0x0000000813137836 */ /* 0x000fe20000000000 */
[----:B------:R-:W-:Y:S01]  /*05a0*/  LEA R16, R3, R16, 0x3 ;  /* 0x0000001003107211 */ /* 0x000fe200078e18ff */
[----:B-----5:R-:W-:-:S04]  /*05b0*/  FFMA R8, R11, R8, R12 ;  /* 0x000000080b087223 */ /* 0x020fc8000000000c */
[----:B--2---:R-:W-:-:S04]  /*05c0*/  FFMA R9, R25, R9, R8 ;  /* 0x0000000919097223 */ /* 0x004fc80000000008 */
[----:B------:R-:W-:-:S04]  /*05d0*/  FFMA R9, R14, R13, R9 ;  /* 0x0000000d0e097223 */ /* 0x000fc80000000009 */
[----:B------:R-:W-:-:S04]  /*05e0*/  FFMA R10, R10, R5, R9 ;  /* 0x000000050a0a7223 */ /* 0x000fc80000000009 */
[----:B------:R-:W-:Y:S01]  /*05f0*/  FFMA R27, R15, R6, R10 ;  /* 0x000000060f1b7223 */ /* 0x000fe2000000000a */
[----:B------:R-:W-:Y:S06]  /*0600*/  @P0 BRA `(.L_x_15) ;  /* 0xfffffffc00600947 */ /* 0x000fec000383ffff */
.L_x_14:
[----:B------:R-:W-:Y:S05]  /*0610*/  @!P2 BRA `(.L_x_13) ;  /* 0x0000000000d4a947 */ /* 0x000fea0003800000 */
[----:B------:R-:W-:Y:S02]  /*0620*/  ISETP.GE.U32.AND P0, PT, R24, 0x4, PT ;  /* 0x000000041800780c */ /* 0x000fe40003f06070 */
[----:B------:R-:W-:-:S04]  /*0630*/  LOP3.LUT R15, R2, 0x3, RZ, 0xc0, !PT ;  /* 0x00000003020f7812 */ /* 0x000fc800078ec0ff */
[----:B------:R-:W-:-:S07]  /*0640*/  ISETP.NE.AND P1, PT, R15, RZ, PT ;  /* 0x000000ff0f00720c */ /* 0x000fce0003f25270 */
[----:B------:R-:W-:Y:S06]  /*0650*/  @!P0 BRA `(.L_x_16) ;  /* 0x0000000000588947 */ /* 0x000fec0003800000 */
[----:B------:R-:W0:Y:S01]  /*0660*/  LDC.64 R10, c[0x0][0x388] ;  /* 0x0000e200ff0a7b82 */ /* 0x000e220000000a00 */
[----:B------:R-:W-:Y:S01]  /*0670*/  IMAD R9, R17, R3, R18 ;  /* 0x0000000311097224 */ /* 0x000fe200078e0212 */
[----:B------:R-:W-:-:S06]  /*0680*/  IADD3 R7, PT, PT, R20, R17, RZ ;  /* 0x0000001114077210 */ /* 0x000fcc0007ffe0ff */
[----:B------:R-:W1:Y:S01]  /*0690*/  LDC.64 R4, c[0x0][0x380] ;  /* 0x0000e000ff047b82 */ /* 0x000e620000000a00 */
[----:B0-----:R-:W-:-:S04]  /*06a0*/  IMAD.WIDE R10, R9, 0x4, R10 ;  /* 0x00000004090a7825 */ /* 0x001fc800078e020a */
[----:B------:R-:W-:Y:S02]  /*06b0*/  IMAD.WIDE R12, R3, 0x4, R10 ;  /* 0x00000004030c7825 */ /* 0x000fe400078e020a */
[----:B------:R-:W2:Y:S02]  /*06c0*/  LDG.E R10, desc[UR4][R10.64] ;  /* 0x000000040a0a7981 */ /* 0x000ea4000c1e1900 */
[----:B-1----:R-:W-:-:S04]  /*06d0*/  IMAD.WIDE R4, R7, 0x4, R4 ;  /* 0x0000000407047825 */ /* 0x002fc800078e0204 */
[C---:B------:R-:W-:Y:S01]  /*06e0*/  IMAD.WIDE R6, R3.reuse, 0x4, R12 ;  /* 0x0000000403067825 */ /* 0x040fe200078e020c */
[----:B------:R-:W2:Y:S04]  /*06f0*/  LDG.E R14, desc[UR4][R4.64] ;  /* 0x00000004040e7981 */ /* 0x000ea8000c1e1900 */
[----:B------:R-:W3:Y:S01]  /*0700*/  LDG.E R12, desc[UR4][R12.64] ;  /* 0x000000040c0c7981 */ /* 0x000ee2000c1e1900 */
[----:B------:R-:W-:-:S03]  /*0710*/  IMAD.WIDE R8, R3, 0x4, R6 ;  /* 0x0000000403087825 */ /* 0x000fc600078e0206 */
[----:B------:R-:W3:Y:S04]  /*0720*/  LDG.E R19, desc[UR4][R4.64+0x4] ;  /* 0x0000040404137981 */ /* 0x000ee8000c1e1900 */
[----:B------:R-:W4:Y:S04]  /*0730*/  LDG.E R16, desc[UR4][R6.64] ;  /* 0x0000000406107981 */ /* 0x000f28000c1e1900 */
        /* <DEDUP_REMOVED lines=8> */
.L_x_16:
[----:B------:R-:W-:Y:S05]  /*07c0*/  @!P1 BRA `(.L_x_13) ;  /* 0x0000000000689947 */ /* 0x000fea0003800000 */
[----:B------:R-:W0:Y:S01]  /*07d0*/  LDC.64 R10, c[0x0][0x388] ;  /* 0x0000e200ff0a7b82 */ /* 0x000e220000000a00 */
[----:B------:R-:W-:Y:S02]  /*07e0*/  ISETP.NE.AND P0, PT, R15, 0x1, PT ;  /* 0x000000010f00780c */ /* 0x000fe40003f05270 */
[----:B------:R-:W-:-:S04]  /*07f0*/  LOP3.LUT R2, R2, 0x1, RZ, 0xc0, !PT ;  /* 0x0000000102027812 */ /* 0x000fc800078ec0ff */
[----:B------:R-:W-:Y:S01]  /*0800*/  ISETP.NE.U32.AND P1, PT, R2, 0x1, PT ;  /* 0x000000010200780c */ /* 0x000fe20003f25070 */
[----:B------:R-:W1:Y:S06]  /*0810*/  LDC.64 R8, c[0x0][0x380] ;  /* 0x0000e000ff087b82 */ /* 0x000e6c0000000a00 */
[C---:B------:R-:W-:Y:S01]  /*0820*/  @P0 IMAD R15, R17.reuse, R3, R18 ;  /* 0x00000003110f0224 */ /* 0x040fe200078e0212 */
[----:B------:R-:W-:Y:S01]  /*0830*/  @P0 IADD3 R13, PT, PT, R20, R17, RZ ;  /* 0x00000011140d0210 */ /* 0x000fe20007ffe0ff */
[----:B------:R-:W2:Y:S01]  /*0840*/  LDC.64 R6, c[0x0][0x380] ;  /* 0x0000e000ff067b82 */ /* 0x000ea20000000a00 */
[----:B------:R-:W-:-:S07]  /*0850*/  @P0 IADD3 R17, PT, PT, R17, 0x2, RZ ;  /* 0x0000000211110810 */ /* 0x000fce0007ffe0ff */
[----:B------:R-:W3:Y:S01]  /*0860*/  LDC.64 R4, c[0x0][0x388] ;  /* 0x0000e200ff047b82 */ /* 0x000ee20000000a00 */
[----:B0-----:R-:W-:-:S05]  /*0870*/  @P0 IMAD.WIDE R10, R15, 0x4, R10 ;  /* 0x000000040f0a0825 */ /* 0x001fca00078e020a */
[----:B------:R-:W4:Y:S01]  /*0880*/  @P0 LDG.E R14, desc[UR4][R10.64] ;  /* 0x000000040a0e0981 */ /* 0x000f22000c1e1900 */
[----:B-1----:R-:W-:Y:S01]  /*0890*/  @P0 IMAD.WIDE R8, R13, 0x4, R8 ;  /* 0x000000040d080825 */ /* 0x002fe200078e0208 */
[----:B------:R-:W-:-:S03]  /*08a0*/  @!P1 IADD3 R13, PT, PT, R20, R17, RZ ;  /* 0x00000011140d9210 */ /* 0x000fc60007ffe0ff */
[----:B------:R-:W-:Y:S01]  /*08b0*/  @!P1 IMAD R17, R17, R3, R18 ;  /* 0x0000000311119224 */ /* 0x000fe200078e0212 */
[----:B------:R-:W4:Y:S01]  /*08c0*/  @P0 LDG.E R12, desc[UR4][R8.64] ;  /* 0x00000004080c0981 */ /* 0x000f22000c1e1900 */
[----:B------:R-:W-:-:S03]  /*08d0*/  @P0 IMAD.WIDE R2, R3, 0x4, R10 ;  /* 0x0000000403020825 */ /* 0x000fc600078e020a */
[----:B------:R-:W5:Y:S01]  /*08e0*/  @P0 LDG.E R15, desc[UR4][R8.64+0x4] ;  /* 0x00000404080f0981 */ /* 0x000f62000c1e1900 */
[----:B--2---:R-:W-:-:S03]  /*08f0*/  @!P1 IMAD.WIDE R6, R13, 0x4, R6 ;  /* 0x000000040d069825 */ /* 0x004fc600078e0206 */
[----:B------:R-:W5:Y:S01]  /*0900*/  @P0 LDG.E R2, desc[UR4][R2.64] ;  /* 0x0000000402020981 */ /* 0x000f62000c1e1900 */
[----:B---3--:R-:W-:-:S03]  /*0910*/  @!P1 IMAD.WIDE R4, R17, 0x4, R4 ;  /* 0x0000000411049825 */ /* 0x008fc600078e0204 */
[----:B------:R-:W2:Y:S04]  /*0920*/  @!P1 LDG.E R6, desc[UR4][R6.64] ;  /* 0x0000000406069981 */ /* 0x000ea8000c1e1900 */
[----:B------:R-:W2:Y:S01]  /*0930*/  @!P1 LDG.E R4, desc[UR4][R4.64] ;  /* 0x0000000404049981 */ /* 0x000ea2000c1e1900 */
[----:B----4-:R-:W-:-:S04]  /*0940*/  @P0 FFMA R12, R12, R14, R27 ;  /* 0x0000000e0c0c0223 */ /* 0x010fc8000000001b */
[----:B-----5:R-:W-:-:S04]  /*0950*/  @P0 FFMA R27, R15, R2, R12 ;  /* 0x000000020f1b0223 */ /* 0x020fc8000000000c */
[----:B--2---:R-:W-:-:S07]  /*0960*/  @!P1 FFMA R27, R6, R4, R27 ;  /* 0x00000004061b9223 */ /* 0x004fce000000001b */
.L_x_13:
[----:B------:R-:W0:Y:S02]  /*0970*/  LDC.64 R2, c[0x0][0x390] ;  /* 0x0000e400ff027b82 */ /* 0x000e240000000a00 */
[----:B0-----:R-:W-:-:S05]  /*0980*/  IMAD.WIDE R2, R0, 0x4, R2 ;  /* 0x0000000400027825 */ /* 0x001fca00078e0202 */
[----:B------:R-:W-:Y:S01]  /*0990*/  STG.E desc[UR4][R2.64], R27 ;  /* 0x0000001b02007986 */ /* 0x000fe2000c101904 */
[----:B------:R-:W-:Y:S05]  /*09a0*/  EXIT ;  /* 0x000000000000794d */ /* 0x000fea0003800000 */
.L_x_17:
        /* <DEDUP_REMOVED lines=13> */
.L_x_46:


//--------------------- .text._Z17convolutionKernelPKfS0_Pfiii --------------------------
	.section	.text._Z17convolutionKernelPKfS0_Pfiii,"ax",@progbits
	.align	128
        .global         _Z17convolutionKernelPKfS0_Pfiii
        .type           _Z17convolutionKernelPKfS0_Pfiii,@function
        .size           _Z17convolutionKernelPKfS0_Pfiii,(.L_x_47 - _Z17convolutionKernelPKfS0_Pfiii)
        .other          _Z17convolutionKernelPKfS0_Pfiii,@"STO_CUDA_ENTRY STV_DEFAULT"
_Z17convolutionKernelPKfS0_Pfiii:
.text._Z17convolutionKernelPKfS0_Pfiii:
        /* <DEDUP_REMOVED lines=9> */
[----:B------:R-:W0:Y:S01]  /*0090*/  LDCU UR9, c[0x0][0x3a0] ;  /* 0x00007400ff0977ac */ /* 0x000e220008000800 */
[----:B------:R-:W-:Y:S01]  /*00a0*/  HFMA2 R14, -RZ, RZ, 0, 0 ;  /* 0x00000000ff0e7431 */ /* 0x000fe200000001ff */
[----:B------:R-:W1:Y:S01]  /*00b0*/  LDCU.64 UR16, c[0x0][0x358] ;  /* 0x00006b00ff1077ac */ /* 0x000e620008000a00 */
[----:B0-----:R-:W-:-:S09]  /*00c0*/  UISETP.GE.AND UP0, UPT, UR9, 0x1, UPT ;  /* 0x000000010900788c */ /* 0x001fd2000bf06270 */
[----:B-1----:R-:W-:Y:S05]  /*00d0*/  BRA.U !UP0, `(.L_x_18) ;  /* 0x0000000908c87547 */ /* 0x002fea000b800000 */
[----:B------:R-:W-:Y:S01]  /*00e0*/  IABS R3, R2 ;  /* 0x0000000200037213 */ /* 0x000fe20000000000 */
[----:B------:R-:W-:Y:S01]  /*00f0*/  UISETP.GE.U32.AND UP1, UPT, UR9, 0x10, UPT ;  /* 0x000000100900788c */ /* 0x000fe2000bf26070 */
[----:B------:R-:W-:Y:S01]  /*0100*/  MOV R14, RZ ;  /* 0x000000ff000e7202 */ /* 0x000fe20000000f00 */
[----:B------:R-:W-:Y:S01]  /*0110*/  ULOP3.LUT UR10, UR9, 0xf, URZ, 0xc0, !UPT ;  /* 0x0000000f090a7892 */ /* 0x000fe2000f8ec0ff */
[----:B------:R-:W0:Y:S01]  /*0120*/  I2F.RP R0, R3 ;  /* 0x0000000300007306 */ /* 0x000e220000209400 */
[----:B------:R-:W-:Y:S02]  /*0130*/  UMOV UR4, URZ ;  /* 0x000000ff00047c82 */ /* 0x000fe40008000000 */
[----:B------:R-:W-:-:S05]  /*0140*/  UISETP.NE.AND UP0, UPT, UR10, URZ, UPT ;  /* 0x000000ff0a00728c */ /* 0x000fca000bf05270 */
[----:B0-----:R-:W0:Y:S02]  /*0150*/  MUFU.RCP R0, R0 ;  /* 0x0000000000007308 */ /* 0x001e240000001000 */
[----:B0-----:R-:W-:-:S06]  /*0160*/  IADD3 R4, PT, PT, R0, 0xffffffe, RZ ;  /* 0x0ffffffe00047810 */ /* 0x001fcc0007ffe0ff */
[----:B------:R0:W1:Y:S02]  /*0170*/  F2I.FTZ.U32.TRUNC.NTZ R5, R4 ;  /* 0x0000000400057305 */ /* 0x000064000021f000 */
[----:B0-----:R-:W-:Y:S02]  /*0180*/  MOV R4, RZ ;  /* 0x000000ff00047202 */ /* 0x001fe40000000f00 */
[----:B-1----:R-:W-:-:S05]  /*0190*/  IADD3 R6, PT, PT, RZ, -R5, RZ ;  /* 0x80000005ff067210 */ /* 0x002fca0007ffe0ff */
[----:B------:R-:W-:Y:S01]  /*01a0*/  IMAD R9, R6, R3, RZ ;  /* 0x0000000306097224 */ /* 0x000fe200078e02ff */
[----:B------:R-:W-:-:S03]  /*01b0*/  IABS R6, R7 ;  /* 0x0000000700067213 */ /* 0x000fc60000000000 */
[----:B------:R-:W-:-:S06]  /*01c0*/  IMAD.HI.U32 R5, R5, R9, R4 ;  /* 0x0000000905057227 */ /* 0x000fcc00078e0004 */
[----:B------:R-:W-:-:S05]  /*01d0*/  IMAD.HI.U32 R5, R5, R6, RZ ;  /* 0x0000000605057227 */ /* 0x000fca00078e00ff */
[----:B------:R-:W-:-:S05]  /*01e0*/  IADD3 R0, PT, PT, -R5, RZ, RZ ;  /* 0x000000ff05007210 */ /* 0x000fca0007ffe1ff */
[----:B------:R-:W-:-:S05]  /*01f0*/  IMAD R0, R3, R0, R6 ;  /* 0x0000000003007224 */ /* 0x000fca00078e0206 */
[----:B------:R-:W-:-:S13]  /*0200*/  ISETP.GT.U32.AND P2, PT, R3, R0, PT ;  /* 0x000000000300720c */ /* 0x000fda0003f44070 */
[-C--:B------:R-:W-:Y:S02]  /*0210*/  @!P2 IADD3 R0, PT, PT, R0, -R3.reuse, RZ ;  /* 0x800000030000a210 */ /* 0x080fe40007ffe0ff */
[----:B------:R-:W-:Y:S02]  /*0220*/  @!P2 IADD3 R5, PT, PT, R5, 0x1, RZ ;  /* 0x000000010505a810 */ /* 0x000fe40007ffe0ff */
[----:B------:R-:W-:Y:S02]  /*0230*/  ISETP.GE.U32.AND P0, PT, R0, R3, PT ;  /* 0x000000030000720c */ /* 0x000fe40003f06070 */
[----:B------:R-:W-:Y:S02]  /*0240*/  LOP3.LUT R0, R7, R2, RZ, 0x3c, !PT ;  /* 0x0000000207007212 */ /* 0x000fe400078e3cff */
[----:B------:R-:W-:Y:S02]  /*0250*/  ISETP.NE.AND P2, PT, R2, RZ, PT ;  /* 0x000000ff0200720c */ /* 0x000fe40003f45270 */
[----:B------:R-:W-:-:S07]  /*0260*/  ISETP.GE.AND P1, PT, R0, RZ, PT ;  /* 0x000000ff0000720c */ /* 0x000fce0003f26270 */
[----:B------:R-:W-:-:S06]  /*0270*/  @P0 IADD3 R5, PT, PT, R5, 0x1, RZ ;  /* 0x0000000105050810 */ /* 0x000fcc0007ffe0ff */
[----:B------:R-:W-:Y:S02]  /*0280*/  @!P1 IADD3 R5, PT, PT, -R5, RZ, RZ ;  /* 0x000000ff05059210 */ /* 0x000fe40007ffe1ff */
[----:B------:R-:W-:-:S04]  /*0290*/  @!P2 LOP3.LUT R5, RZ, R2, RZ, 0x33, !PT ;  /* 0x00000002ff05a212 */ /* 0x000fc800078e33ff */
[C---:B------:R-:W-:Y:S01]  /*02a0*/  IADD3 R8, PT, PT, -R5.reuse, RZ, RZ ;  /* 0x000000ff05087210 */ /* 0x040fe20007ffe1ff */
[----:B------:R-:W-:-:S04]  /*02b0*/  IMAD R6, R5, UR9, RZ ;  /* 0x0000000905067c24 */ /* 0x000fc8000f8e02ff */
[----:B------:R-:W-:-:S04]  /*02c0*/  IMAD R8, R2, R8, R7 ;  /* 0x0000000802087224 */ /* 0x000fc800078e0207 */
[----:B------:R-:W-:Y:S01]  /*02d0*/  IMAD R8, R8, UR9, RZ ;  /* 0x0000000908087c24 */ /* 0x000fe2000f8e02ff */
[----:B------:R-:W-:Y:S06]  /*02e0*/  BRA.U !UP1, `(.L_x_19) ;  /* 0x0000000509147547 */ /* 0x000fec000b800000 */
[----:B------:R-:W0:Y:S01]  /*02f0*/  LDCU.128 UR12, c[0x0][0x380] ;  /* 0x00007000ff0c77ac */ /* 0x000e220008000c00 */
[----:B------:R-:W-:Y:S02]  /*0300*/  MOV R14, RZ ;  /* 0x000000ff000e7202 */ /* 0x000fe40000000f00 */
[----:B------:R-:W-:Y:S01]  /*0310*/  MOV R0, R8 ;  /* 0x0000000800007202 */ /* 0x000fe20000000f00 */
[----:B------:R-:W-:Y:S01]  /*0320*/  ULOP3.LUT UR4, UR9, 0x7ffffff0, URZ, 0xc0, !UPT ;  /* 0x7ffffff009047892 */ /* 0x000fe2000f8ec0ff */
[----:B------:R-:W-:-:S03]  /*0330*/  MOV R9, R6 ;  /* 0x0000000600097202 */ /* 0x000fc60000000f00 */
[----:B------:R-:W-:Y:S02]  /*0340*/  UIADD3 UR11, UPT, UPT, -UR4, URZ, URZ ;  /* 0x000000ff040b7290 */ /* 0x000fe4000fffe1ff */
[----:B0-----:R-:W-:Y:S02]  /*0350*/  UIADD3 UR7, UP1, UPT, UR14, 0x20, URZ ;  /* 0x000000200e077890 */ /* 0x001fe4000ff3e0ff */
[----:B------:R-:W-:Y:S02]  /*0360*/  UIADD3 UR5, UP2, UPT, UR12, 0x20, URZ ;  /* 0x000000200c057890 */ /* 0x000fe4000ff5e0ff */
[----:B------:R-:W-:Y:S02]  /*0370*/  UIADD3.X UR8, UPT, UPT, URZ, UR15, URZ, UP1, !UPT ;  /* 0x0000000fff087290 */ /* 0x000fe40008ffe4ff */
[----:B------:R-:W-:-:S12]  /*0380*/  UIADD3.X UR6, UPT, UPT, URZ, UR13, URZ, UP2, !UPT ;  /* 0x0000000dff067290 */ /* 0x000fd800097fe4ff */
.L_x_20:
[----:B------:R-:W-:Y:S02]  /*0390*/  MOV R4, UR7 ;  /* 0x0000000700047c02 */ /* 0x000fe40008000f00 */
[----:B------:R-:W-:Y:S02]  /*03a0*/  MOV R5, UR8 ;  /* 0x0000000800057c02 */ /* 0x000fe40008000f00 */
[----:B------:R-:W-:Y:S02]  /*03b0*/  MOV R2, UR5 ;  /* 0x0000000500027c02 */ /* 0x000fe40008000f00 */
[----:B------:R-:W-:Y:S01]  /*03c0*/  MOV R3, UR6 ;  /* 0x0000000600037c02 */ /* 0x000fe20008000f00 */
[----:B------:R-:W-:-:S04]  /*03d0*/  IMAD.WIDE R4, R9, 0x4, R4 ;  /* 0x0000000409047825 */ /* 0x000fc800078e0204 */
[----:B------:R-:W-:Y:S01]  /*03e0*/  IMAD.WIDE R2, R0, 0x4, R2 ;  /* 0x0000000400027825 */ /* 0x000fe200078e0202 */
[----:B------:R-:W2:Y:S04]  /*03f0*/  LDG.E R15, desc[UR16][R4.64+-0x20] ;  /* 0xffffe010040f7981 */ /* 0x000ea8000c1e1900 */
[----:B------:R-:W2:Y:S04]  /*0400*/  LDG.E R16, desc[UR16][R2.64+-0x20] ;  /* 0xffffe01002107981 */ /* 0x000ea8000c1e1900 */
[----:B------:R-:W3:Y:S04]  /*0410*/  LDG.E R17, desc[UR16][R4.64+-0x1c] ;  /* 0xffffe41004117981 */ /* 0x000ee8000c1e1900 */
[----:B------:R-:W3:Y:S04]  /*0420*/  LDG.E R24, desc[UR16][R2.64+-0x1c] ;  /* 0xffffe41002187981 */ /* 0x000ee8000c1e1900 */
[----:B------:R-:W4:Y:S04]  /*0430*/  LDG.E R19, desc[UR16][R4.64+-0x18] ;  /* 0xffffe81004137981 */ /* 0x000f28000c1e1900 */
        /* <DEDUP_REMOVED lines=11> */
[----:B--2---:R-:W-:-:S03]  /*04f0*/  FFMA R14, R15, R16, R14 ;  /* 0x000000100f0e7223 */ /* 0x004fc6000000000e */
[----:B------:R-:W2:Y:S04]  /*0500*/  LDG.E R16, desc[UR16][R4.64+-0x4] ;  /* 0xfffffc1004107981 */ /* 0x000ea8000c1e1900 */
[----:B------:R-:W2:Y:S01]  /*0510*/  LDG.E R15, desc[UR16][R2.64+-0x4] ;  /* 0xfffffc10020f7981 */ /* 0x000ea2000c1e1900 */
[----:B---3--:R-:W-:-:S03]  /*0520*/  FFMA R24, R17, R24, R14 ;  /* 0x0000001811187223 */ /* 0x008fc6000000000e */
[----:B------:R-:W3:Y:S04]  /*0530*/  LDG.E R14, desc[UR16][R4.64] ;  /* 0x00000010040e7981 */ /* 0x000ee8000c1e1900 */
[----:B------:R-:W3:Y:S01]  /*0540*/  LDG.E R17, desc[UR16][R2.64] ;  /* 0x0000001002117981 */ /* 0x000ee2000c1e1900 */
[----:B----4-:R-:W-:-:S03]  /*0550*/  FFMA R25, R19, R18, R24 ;  /* 0x0000001213197223 */ /* 0x010fc60000000018 */
[----:B------:R-:W4:Y:S04]  /*0560*/  LDG.E R18, desc[UR16][R4.64+0x4] ;  /* 0x0000041004127981 */ /* 0x000f28000c1e1900 */
[----:B------:R-:W4:Y:S01]  /*0570*/  LDG.E R19, desc[UR16][R2.64+0x4] ;  /* 0x0000041002137981 */ /* 0x000f22000c1e1900 */
[----:B-----5:R-:W-:-:S03]  /*0580*/  FFMA R25, R20, R21, R25 ;  /* 0x0000001514197223 */ /* 0x020fc60000000019 */
[----:B------:R-:W5:Y:S04]  /*0590*/  LDG.E R20, desc[UR16][R4.64+0x8] ;  /* 0x0000081004147981 */ /* 0x000f68000c1e1900 */
[----:B------:R-:W5:Y:S01]  /*05a0*/  LDG.E R21, desc[UR16][R2.64+0x8] ;  /* 0x0000081002157981 */ /* 0x000f62000c1e1900 */
[----:B------:R-:W-:-:S03]  /*05b0*/  FFMA R25, R22, R23, R25 ;  /* 0x0000001716197223 */ /* 0x000fc60000000019 */
[----:B------:R-:W5:Y:S04]  /*05c0*/  LDG.E R22, desc[UR16][R4.64+0xc] ;  /* 0x00000c1004167981 */ /* 0x000f68000c1e1900 */
[----:B------:R-:W5:Y:S01]  /*05d0*/  LDG.E R23, desc[UR16][R2.64+0xc] ;  /* 0x00000c1002177981 */ /* 0x000f62000c1e1900 */
[----:B------:R-:W-:-:S03]  /*05e0*/  FFMA R25, R10, R11, R25 ;  /* 0x0000000b0a197223 */ /* 0x000fc60000000019 */
[----:B------:R-:W5:Y:S04]  /*05f0*/  LDG.E R10, desc[UR16][R4.64+0x10] ;  /* 0x00001010040a7981 */ /* 0x000f68000c1e1900 */
[----:B------:R-:W5:Y:S01]  /*0600*/  LDG.E R11, desc[UR16][R2.64+0x10] ;  /* 0x00001010020b7981 */ /* 0x000f62000c1e1900 */
[----:B------:R-:W-:-:S03]  /*0610*/  FFMA R29, R12, R13, R25 ;  /* 0x0000000d0c1d7223 */ /* 0x000fc60000000019 */
[----:B------:R-:W5:Y:S04]  /*0620*/  LDG.E R24, desc[UR16][R4.64+0x14] ;  /* 0x0000141004187981 */ /* 0x000f68000c1e1900 */
[----:B------:R-:W5:Y:S04]  /*0630*/  LDG.E R25, desc[UR16][R2.64+0x14] ;  /* 0x0000141002197981 */ /* 0x000f68000c1e1900 */
[----:B------:R-:W5:Y:S04]  /*0640*/  LDG.E R12, desc[UR16][R4.64+0x18] ;  /* 0x00001810040c7981 */ /* 0x000f68000c1e1900 */
[----:B------:R-:W5:Y:S01]  /*0650*/  LDG.E R13, desc[UR16][R2.64+0x18] ;  /* 0x00001810020d7981 */ /* 0x000f62000c1e1900 */
[----:B------:R-:W-:-:S04]  /*0660*/  UIADD3 UR11, UPT, UPT, UR11, 0x10, URZ ;  /* 0x000000100b0b7890 */ /* 0x000fc8000fffe0ff */
[----:B------:R-:W-:Y:S01]  /*0670*/  UISETP.NE.AND UP1, UPT, UR11, URZ, UPT ;  /* 0x000000ff0b00728c */ /* 0x000fe2000bf25270 */
[----:B------:R-:W-:Y:S02]  /*0680*/  IADD3 R9, PT, PT, R9, 0x10, RZ ;  /* 0x0000001009097810 */ /* 0x000fe40007ffe0ff */
[----:B------:R-:W-:Y:S01]  /*0690*/  IADD3 R0, PT, PT, R0, 0x10, RZ ;  /* 0x0000001000007810 */ /* 0x000fe20007ffe0ff */
[----:B--2---:R-:W-:-:S04]  /*06a0*/  FFMA R15, R16, R15, R29 ;  /* 0x0000000f100f7223 */ /* 0x004fc8000000001d */
[----:B---3--:R-:W-:-:S04]  /*06b0*/  FFMA R15, R14, R17, R15 ;  /* 0x000000110e0f7223 */ /* 0x008fc8000000000f */
[----:B----4-:R-:W-:-:S04]  /*06c0*/  FFMA R15, R18, R19, R15 ;  /* 0x00000013120f7223 */ /* 0x010fc8000000000f */
[----:B-----5:R-:W-:-:S04]  /*06d0*/  FFMA R15, R20, R21, R15 ;  /* 0x00000015140f7223 */ /* 0x020fc8000000000f */
[----:B------:R-:W-:-:S04]  /*06e0*/  FFMA R15, R22, R23, R15 ;  /* 0x00000017160f7223 */ /* 0x000fc8000000000f */
[----:B------:R-:W-:-:S04]  /*06f0*/  FFMA R11, R10, R11, R15 ;  /* 0x0000000b0a0b7223 */ /* 0x000fc8000000000f */
[----:B------:R-:W-:-:S04]  /*0700*/  FFMA R11, R24, R25, R11 ;  /* 0x00000019180b7223 */ /* 0x000fc8000000000b */
[----:B------:R-:W-:-:S04]  /*0710*/  FFMA R11, R12, R13, R11 ;  /* 0x0000000d0c0b7223 */ /* 0x000fc8000000000b */
[----:B------:R-:W-:Y:S01]  /*0720*/  FFMA R14, R26, R27, R11 ;  /* 0x0000001b1a0e7223 */ /* 0x000fe2000000000b */
[----:B------:R-:W-:Y:S06]  /*0730*/  BRA.U UP1, `(.L_x_20) ;  /* 0xfffffffd01147547 */ /* 0x000fec000b83ffff */
.L_x_19:
[----:B------:R-:W-:Y:S05]  /*0740*/  BRA.U !UP0, `(.L_x_18) ;  /* 0x00000005082c7547 */ /* 0x000fea000b800000 */
[----:B------:R-:W-:Y:S02]  /*0750*/  UISETP.GE.U32.AND UP0, UPT, UR10, 0x8, UPT ;  /* 0x000000080a00788c */ /* 0x000fe4000bf06070 */
[----:B------:R-:W-:-:S04]  /*0760*/  ULOP3.LUT UR6, UR9, 0x7, URZ, 0xc0, !UPT ;  /* 0x0000000709067892 */ /* 0x000fc8000f8ec0ff */
[----:B------:R-:W-:-:S03]  /*0770*/  UISETP.NE.AND UP1, UPT, UR6, URZ, UPT ;  /* 0x000000ff0600728c */ /* 0x000fc6000bf25270 */
[----:B------:R-:W-:Y:S08]  /*0780*/  BRA.U !UP0, `(.L_x_21) ;  /* 0x00000001087c7547 */ /* 0x000ff0000b800000 */
[----:B------:R-:W0:Y:S01]  /*0790*/  LDC.64 R2, c[0x0][0x388] ;  /* 0x0000e200ff027b82 */ /* 0x000e220000000a00 */
[----:B------:R-:W-:Y:S02]  /*07a0*/  IADD3 R9, PT, PT, R6, UR4, RZ ;  /* 0x0000000406097c10 */ /* 0x000fe4000fffe0ff */
[----:B------:R-:W-:-:S05]  /*07b0*/  IADD3 R11, PT, PT, R8, UR4, RZ ;  /* 0x00000004080b7c10 */ /* 0x000fca000fffe0ff */
[----:B------:R-:W1:Y:S01]  /*07c0*/  LDC.64 R4, c[0x0][0x380] ;  /* 0x0000e000ff047b82 */ /* 0x000e620000000a00 */
[----:B0-----:R-:W-:-:S05]  /*07d0*/  IMAD.WIDE R2, R9, 0x4, R2 ;  /* 0x0000000409027825 */ /* 0x001fca00078e0202 */
[----:B------:R-:W2:Y:S01]  /*07e0*/  LDG.E R13, desc[UR16][R2.64+0x4] ;  /* 0x00000410020d7981 */ /* 0x000ea2000c1e1900 */
[----:B-1----:R-:W-:-:S03]  /*07f0*/  IMAD.WIDE R4, R11, 0x4, R4 ;  /* 0x000000040b047825 */ /* 0x002fc600078e0204 */
[----:B------:R-:W3:Y:S04]  /*0800*/  LDG.E R15, desc[UR16][R2.64+0x8] ;  /* 0x00000810020f7981 */ /* 0x000ee8000c1e1900 */
[----:B------:R-:W4:Y:S04]  /*0810*/  LDG.E R11, desc[UR16][R2.64] ;  /* 0x00000010020b7981 */ /* 0x000f28000c1e1900 */
[----:B------:R-:W4:Y:S04]  /*0820*/  LDG.E R10, desc[UR16][R4.64] ;  /* 0x00000010040a7981 */ /* 0x000f28000c1e1900 */
[----:B------:R-:W2:Y:S04]  /*0830*/  LDG.E R12, desc[UR16][R4.64+0x4] ;  /* 0x00000410040c7981 */ /* 0x000ea8000c1e1900 */
[----:B------:R-:W3:Y:S04]  /*0840*/  LDG.E R16, desc[UR16][R4.64+0x8] ;  /* 0x0000081004107981 */ /* 0x000ee8000c1e1900 */
        /* <DEDUP_REMOVED lines=10> */
[----:B------:R-:W-:Y:S01]  /*08f0*/  UIADD3 UR4, UPT, UPT, UR4, 0x8, URZ ;  /* 0x0000000804047890 */ /* 0x000fe2000fffe0ff */
[----:B----4-:R-:W-:-:S04]  /*0900*/  FFMA R10, R11, R10, R14 ;  /* 0x0000000a0b0a7223 */ /* 0x010fc8000000000e */
[----:B--2---:R-:W-:-:S04]  /*0910*/  FFMA R10, R13, R12, R10 ;  /* 0x0000000c0d0a7223 */ /* 0x004fc8000000000a */
[----:B---3--:R-:W-:-:S04]  /*0920*/  FFMA R10, R15, R16, R10 ;  /* 0x000000100f0a7223 */ /* 0x008fc8000000000a */
[----:B-----5:R-:W-:-:S04]  /*0930*/  FFMA R10, R17, R18, R10 ;  /* 0x00000012110a7223 */ /* 0x020fc8000000000a */
[----:B------:R-:W-:-:S04]  /*0940*/  FFMA R10, R19, R20, R10 ;  /* 0x00000014130a7223 */ /* 0x000fc8000000000a */
[----:B------:R-:W-:-:S04]  /*0950*/  FFMA R21, R21, R22, R10 ;  /* 0x0000001615157223 */ /* 0x000fc8000000000a */
[----:B------:R-:W-:-:S04]  /*0960*/  FFMA R0, R0, R9, R21 ;  /* 0x0000000900007223 */ /* 0x000fc80000000015 */
[----:B------:R-:W-:-:S07]  /*0970*/  FFMA R14, R23, R24, R0 ;  /* 0x00000018170e7223 */ /* 0x000fce0000000000 */
.L_x_21:
        /* <DEDUP_REMOVED lines=13> */
[----:B------:R-:W2:Y:S04]  /*0a50*/  LDG.E R0, desc[UR16][R4.64] ;  /* 0x0000001004007981 */ /* 0x000ea8000c1e1900 */
[----:B------:R-:W4:Y:S04]  /*0a60*/  LDG.E R11, desc[UR16][R2.64+0x4] ;  /* 0x00000410020b7981 */ /* 0x000f28000c1e1900 */
[----:B------:R-:W4:Y:S04]  /*0a70*/  LDG.E R10, desc[UR16][R4.64+0x4] ;  /* 0x00000410040a7981 */ /* 0x000f28000c1e1900 */
[----:B------:R-:W3:Y:S04]  /*0a80*/  LDG.E R12, desc[UR16][R4.64+0x8] ;  /* 0x00000810040c7981 */ /* 0x000ee8000c1e1900 */
[----:B------:R-:W5:Y:S04]  /*0a90*/  LDG.E R15, desc[UR16][R2.64+0xc] ;  /* 0x00000c10020f7981 */ /* 0x000f68000c1e1900 */
[----:B------:R-:W5:Y:S01]  /*0aa0*/  LDG.E R16, desc[UR16][R4.64+0xc] ;  /* 0x00000c1004107981 */ /* 0x000f62000c1e1900 */
[----:B------:R-:W-:Y:S01]  /*0ab0*/  UIADD3 UR4, UPT, UPT, UR4, 0x4, URZ ;  /* 0x0000000404047890 */ /* 0x000fe2000fffe0ff */
[----:B--2---:R-:W-:-:S04]  /*0ac0*/  FFMA R0, R9, R0, R14 ;  /* 0x0000000009007223 */ /* 0x004fc8000000000e */
[----:B----4-:R-:W-:-:S04]  /*0ad0*/  FFMA R0, R11, R10, R0 ;  /* 0x0000000a0b007223 */ /* 0x010fc80000000000 */
[----:B---3--:R-:W-:-:S04]  /*0ae0*/  FFMA R0, R13, R12, R0 ;  /* 0x0000000c0d007223 */ /* 0x008fc80000000000 */
[----:B-----5:R-:W-:-:S07]  /*0af0*/  FFMA R14, R15, R16, R0 ;  /* 0x000000100f0e7223 */ /* 0x020fce0000000000 */
.L_x_22:
[----:B------:R-:W-:Y:S05]  /*0b00*/  BRA.U !UP1, `(.L_x_18) ;  /* 0x00000001093c7547 */ /* 0x000fea000b800000 */
[----:B------:R-:W0:Y:S01]  /*0b10*/  LDC.64 R10, c[0x0][0x380] ;  /* 0x0000e000ff0a7b82 */ /* 0x000e220000000a00 */
[----:B------:R-:W-:Y:S01]  /*0b20*/  IADD3 R9, PT, PT, R8, UR4, RZ ;  /* 0x0000000408097c10 */ /* 0x000fe2000fffe0ff */
[----:B------:R-:W-:Y:S01]  /*0b30*/  UIADD3 UR5, UPT, UPT, -UR5, URZ, URZ ;  /* 0x000000ff05057290 */ /* 0x000fe2000fffe1ff */
[----:B------:R-:W-:-:S05]  /*0b40*/  IADD3 R15, PT, PT, R6, UR4, RZ ;  /* 0x00000004060f7c10 */ /* 0x000fca000fffe0ff */
[----:B------:R-:W1:Y:S06]  /*0b50*/  LDC.64 R12, c[0x0][0x388] ;  /* 0x0000e200ff0c7b82 */ /* 0x000e6c0000000a00 */
.L_x_23:
[----:B0-----:R-:W-:-:S04]  /*0b60*/  IMAD.WIDE R2, R9, 0x4, R10 ;  /* 0x0000000409027825 */ /* 0x001fc800078e020a */
[----:B-1----:R-:W-:Y:S02]  /*0b70*/  IMAD.WIDE R4, R15, 0x4, R12 ;  /* 0x000000040f047825 */ /* 0x002fe400078e020c */
[----:B------:R-:W2:Y:S04]  /*0b80*/  LDG.E R2, desc[UR16][R2.64] ;  /* 0x0000001002027981 */ /* 0x000ea8000c1e1900 */
[----:B------:R-:W2:Y:S01]  /*0b90*/  LDG.E R5, desc[UR16][R4.64] ;  /* 0x0000001004057981 */ /* 0x000ea2000c1e1900 */
[----:B------:R-:W-:Y:S01]  /*0ba0*/  UIADD3 UR5, UPT, UPT, UR5, 0x1, URZ ;  /* 0x0000000105057890 */ /* 0x000fe2000fffe0ff */
[----:B------:R-:W-:Y:S02]  /*0bb0*/  IADD3 R9, PT, PT, R9, 0x1, RZ ;  /* 0x0000000109097810 */ /* 0x000fe40007ffe0ff */
[----:B------:R-:W-:Y:S01]  /*0bc0*/  IADD3 R15, PT, PT, R15, 0x1, RZ ;  /* 0x000000010f0f7810 */ /* 0x000fe20007ffe0ff */
[----:B------:R-:W-:Y:S01]  /*0bd0*/  UISETP.NE.AND UP0, UPT, UR5, URZ, UPT ;  /* 0x000000ff0500728c */ /* 0x000fe2000bf05270 */
[----:B--2---:R-:W-:-:S08]  /*0be0*/  FFMA R14, R5, R2, R14 ;  /* 0x00000002050e7223 */ /* 0x004fd0000000000e */
[----:B------:R-:W-:Y:S05]  /*0bf0*/  BRA.U UP0, `(.L_x_23) ;  /* 0xfffffffd00d87547 */ /* 0x000fea000b83ffff */
.L_x_18:
[----:B------:R-:W0:Y:S02]  /*0c00*/  LDC.64 R2, c[0x0][0x390] ;  /* 0x0000e400ff027b82 */ /* 0x000e240000000a00 */
[----:B0-----:R-:W-:-:S05]  /*0c10*/  IMAD.WIDE R2, R7, 0x4, R2 ;  /* 0x0000000407027825 */ /* 0x001fca00078e0202 */
[----:B------:R-:W-:Y:S01]  /*0c20*/  STG.E desc[UR16][R2.64], R14 ;  /* 0x0000000e02007986 */ /* 0x000fe2000c101910 */
[----:B------:R-:W-:Y:S05]  /*0c30*/  EXIT ;  /* 0x000000000000794d */ /* 0x000fea0003800000 */
.L_x_24:
        /* <DEDUP_REMOVED lines=12> */
.L_x_47:


//--------------------- .text._Z12unrollKernelPKfPfiiiiii --------------------------
	.section	.text._Z12unrollKernelPKfPfiiiiii,"ax",@progbits
	.align	128
        .global         _Z12unrollKernelPKfPfiiiiii
        .type           _Z12unrollKernelPKfPfiiiiii,@function
        .size           _Z12unrollKernelPKfPfiiiiii,(.L_x_48 - _Z12unrollKernelPKfPfiiiiii)
        .other          _Z12unrollKernelPKfPfiiiiii,@"STO_CUDA_ENTRY STV_DEFAULT"
_Z12unrollKernelPKfPfiiiiii:
.text._Z12unrollKernelPKfPfiiiiii:
        /* <DEDUP_REMOVED lines=10> */
[----:B------:R-:W0:Y:S03]  /*00a0*/  LDC R6, c[0x0][0x390] ;  /* 0x0000e400ff067b82 */ /* 0x000e260000000800 */
[----:B------:R-:W1:Y:S08]  /*00b0*/  I2F.RP R2, R7 ;  /* 0x0000000700027306 */ /* 0x000e700000209400 */
[----:B-1----:R-:W1:Y:S01]  /*00c0*/  MUFU.RCP R2, R2 ;  /* 0x0000000200027308 */ /* 0x002e620000001000 */
[----:B0-----:R-:W-:-:S02]  /*00d0*/  ISETP.GE.AND P0, PT, R6, 0x1, PT ;  /* 0x000000010600780c */ /* 0x001fc40003f06270 */
[----:B------:R-:W-:Y:S01]  /*00e0*/  IABS R6, R0 ;  /* 0x0000000000067213 */ /* 0x000fe20000000000 */
[----:B-1----:R-:W-:-:S04]  /*00f0*/  VIADD R4, R2, 0xffffffe ;  /* 0x0ffffffe02047836 */ /* 0x002fc80000000000 */
[----:B------:R0:W1:Y:S02]  /*0100*/  F2I.FTZ.U32.TRUNC.NTZ R5, R4 ;  /* 0x0000000400057305 */ /* 0x000064000021f000 */
[----:B0-----:R-:W-:Y:S02]  /*0110*/  IMAD.MOV.U32 R4, RZ, RZ, RZ ;  /* 0x000000ffff047224 */ /* 0x001fe400078e00ff */
[----:B-1----:R-:W-:-:S04]  /*0120*/  IMAD.MOV R8, RZ, RZ, -R5 ;  /* 0x000000ffff087224 */ /* 0x002fc800078e0a05 */
[----:B------:R-:W-:-:S04]  /*0130*/  IMAD R9, R8, R7, RZ ;  /* 0x0000000708097224 */ /* 0x000fc800078e02ff */
[----:B------:R-:W-:Y:S01]  /*0140*/  IMAD.HI.U32 R5, R5, R9, R4 ;  /* 0x0000000905057227 */ /* 0x000fe200078e0004 */
[----:B------:R-:W-:Y:S06]  /*0150*/  @!P0 EXIT ;  /* 0x000000000000894d */ /* 0x000fec0003800000 */
[----:B------:R-:W0:Y:S01]  /*0160*/  LDC R12, c[0x0][0x39c] ;  /* 0x0000e700ff0c7b82 */ /* 0x000e220000000800 */
[----:B------:R-:W-:-:S04]  /*0170*/  IMAD.HI.U32 R5, R5, R6, RZ ;  /* 0x0000000605057227 */ /* 0x000fc800078e00ff */
[----:B------:R-:W-:-:S04]  /*0180*/  IMAD.MOV R2, RZ, RZ, -R5 ;  /* 0x000000ffff027224 */ /* 0x000fc800078e0a05 */
[----:B------:R-:W-:-:S05]  /*0190*/  IMAD R2, R7, R2, R6 ;  /* 0x0000000207027224 */ /* 0x000fca00078e0206 */
[----:B------:R-:W-:Y:S02]  /*01a0*/  ISETP.GT.U32.AND P3, PT, R7, R2, PT ;  /* 0x000000020700720c */ /* 0x000fe40003f64070 */
[----:B0-----:R-:W-:-:S11]  /*01b0*/  ISETP.GE.AND P0, PT, R12, 0x1, PT ;  /* 0x000000010c00780c */ /* 0x001fd60003f06270 */
[----:B------:R-:W-:Y:S02]  /*01c0*/  @!P3 IMAD.IADD R2, R2, 0x1, -R7 ;  /* 0x000000010202b824 */ /* 0x000fe400078e0a07 */
[----:B------:R-:W-:Y:S05]  /*01d0*/  @!P0 EXIT ;  /* 0x000000000000894d */ /* 0x000fea0003800000 */
[----:B------:R-:W-:Y:S01]  /*01e0*/  ISETP.GE.U32.AND P2, PT, R2, R7, PT ;  /* 0x000000070200720c */ /* 0x000fe20003f46070 */
[----:B------:R-:W-:Y:S01]  /*01f0*/  @!P3 VIADD R5, R5, 0x1 ;  /* 0x000000010505b836 */ /* 0x000fe20000000000 */
[C---:B------:R-:W-:Y:S01]  /*0200*/  LOP3.LUT R4, R0.reuse, R3, RZ, 0x3c, !PT ;  /* 0x0000000300047212 */ /* 0x040fe200078e3cff */
[----:B------:R-:W0:Y:S01]  /*0210*/  LDCU.64 UR8, c[0x0][0x358] ;  /* 0x00006b00ff0877ac */ /* 0x000e220008000a00 */
[----:B------:R-:W-:Y:S02]  /*0220*/  ISETP.GE.AND P0, PT, R0, RZ, PT ;  /* 0x000000ff0000720c */ /* 0x000fe40003f06270 */
[----:B------:R-:W-:Y:S01]  /*0230*/  ISETP.GE.AND P1, PT, R4, RZ, PT ;  /* 0x000000ff0400720c */ /* 0x000fe20003f26270 */
[----:B------:R-:W-:Y:S01]  /*0240*/  UMOV UR4, URZ ;  /* 0x000000ff00047c82 */ /* 0x000fe20008000000 */
[----:B------:R-:W-:Y:S01]  /*0250*/  ISETP.GT.U32.AND P4, PT, R7, R2, PT ;  /* 0x000000020700720c */ /* 0x000fe20003f84070 */
[----:B------:R-:W-:Y:S01]  /*0260*/  IMAD.IADD R7, R2, 0x1, -R7 ;  /* 0x0000000102077824 */ /* 0x000fe200078e0a07 */
[----:B------:R-:W-:-:S02]  /*0270*/  LOP3.LUT R4, R12, 0x7, RZ, 0xc0, !PT ;  /* 0x000000070c047812 */ /* 0x000fc400078ec0ff */
[----:B------:R-:W-:Y:S01]  /*0280*/  LOP3.LUT P3, RZ, R12, 0x7, RZ, 0xc0, !PT ;  /* 0x000000070cff7812 */ /* 0x000fe2000786c0ff */
[----:B------:R-:W-:Y:S01]  /*0290*/  @P2 VIADD R5, R5, 0x1 ;  /* 0x0000000105052836 */ /* 0x000fe20000000000 */
[----:B------:R-:W-:Y:S01]  /*02a0*/  SEL R2, R7, R2, !P4 ;  /* 0x0000000207027207 */ /* 0x000fe20006000000 */
[----:B------:R-:W-:Y:S01]  /*02b0*/  VIADD R4, R4, 0xffffffff ;  /* 0xffffffff04047836 */ /* 0x000fe20000000000 */
[----:B------:R-:W-:Y:S02]  /*02c0*/  ISETP.NE.AND P4, PT, R3, RZ, PT ;  /* 0x000000ff0300720c */ /* 0x000fe40003f85270 */
[----:B------:R-:W-:Y:S01]  /*02d0*/  LOP3.LUT R3, RZ, R3, RZ, 0x33, !PT ;  /* 0x00000003ff037212 */ /* 0x000fe200078e33ff */
[----:B------:R-:W-:Y:S01]  /*02e0*/  @!P0 IMAD.MOV R2, RZ, RZ, -R2 ;  /* 0x000000ffff028224 */ /* 0x000fe200078e0a02 */
[----:B------:R-:W-:Y:S01]  /*02f0*/  LOP3.LUT R18, R12, 0x3, RZ, 0xc0, !PT ;  /* 0x000000030c127812 */ /* 0x000fe200078ec0ff */
[----:B------:R-:W-:Y:S01]  /*0300*/  @!P1 IMAD.MOV R5, RZ, RZ, -R5 ;  /* 0x000000ffff059224 */ /* 0x000fe200078e0a05 */
[----:B------:R-:W-:-:S02]  /*0310*/  ISETP.GE.U32.AND P2, PT, R4, 0x3, PT ;  /* 0x000000030400780c */ /* 0x000fc40003f46070 */
[C---:B------:R-:W-:Y:S02]  /*0320*/  SEL R10, R3.reuse, R2, !P4 ;  /* 0x00000002030a7207 */ /* 0x040fe40006000000 */
[----:B------:R-:W-:Y:S02]  /*0330*/  SEL R11, R3, R5, !P4 ;  /* 0x00000005030b7207 */ /* 0x000fe40006000000 */
[----:B0-----:R-:W-:-:S07]  /*0340*/  LOP3.LUT R12, R12, 0x7ffffff8, RZ, 0xc0, !PT ;  /* 0x7ffffff80c0c7812 */ /* 0x001fce00078ec0ff */
.L_x_39:
[----:B0---4-:R-:W0:Y:S01]  /*0350*/  LDC R3, c[0x0][0x390] ;  /* 0x0000e400ff037b82 */ /* 0x011e220000000800 */
[----:B------:R-:W-:Y:S01]  /*0360*/  UMOV UR7, UR4 ;  /* 0x0000000400077c82 */ /* 0x000fe20008000000 */
[----:B------:R-:W-:Y:S01]  /*0370*/  UMOV UR5, URZ ;  /* 0x000000ff00057c82 */ /* 0x000fe20008000000 */
[----:B0-----:R-:W-:Y:S01]  /*0380*/  IMAD R13, R0, R3, UR4 ;  /* 0x00000004000d7e24 */ /* 0x001fe2000f8e0203 */
[----:B------:R-:W-:-:S06]  /*0390*/  UIADD3 UR4, UPT, UPT, UR4, 0x1, URZ ;  /* 0x0000000104047890 */ /* 0x000fcc000fffe0ff */
[----:B-123--:R-:W-:-:S13]  /*03a0*/  ISETP.NE.AND P4, PT, R3, UR4, PT ;  /* 0x0000000403007c0c */ /* 0x00efda000bf85270 */
.L_x_38:
[----:B0-----:R-:W0:Y:S01]  /*03b0*/  LDCU UR6, c[0x0][0x39c] ;  /* 0x00007380ff0677ac */ /* 0x001e220008000800 */
[----:B-1----:R-:W1:Y:S01]  /*03c0*/  LDC R2, c[0x0][0x394] ;  /* 0x0000e500ff027b82 */ /* 0x002e620000000800 */
[----:B------:R-:W-:Y:S02]  /*03d0*/  VIADD R15, R11, UR5 ;  /* 0x000000050b0f7c36 */ /* 0x000fe40008000000 */
[----:B----4-:R-:W-:Y:S02]  /*03e0*/  IMAD.MOV.U32 R3, RZ, RZ, RZ ;  /* 0x000000ffff037224 */ /* 0x010fe400078e00ff */
[----:B0-----:R-:W-:-:S04]  /*03f0*/  IMAD.U32 R17, RZ, RZ, UR6 ;  /* 0x00000006ff117e24 */ /* 0x001fc8000f8e00ff */
[----:B------:R-:W-:Y:S01]  /*0400*/  IMAD R14, R13, R17, UR5 ;  /* 0x000000050d0e7e24 */ /* 0x000fe2000f8e0211 */
[----:B------:R-:W-:Y:S01]  /*0410*/  ISETP.GE.U32.AND P1, PT, R17, 0x8, PT ;  /* 0x000000081100780c */ /* 0x000fe20003f26070 */
[----:B------:R-:W-:Y:S01]  /*0420*/  UIADD3 UR5, UPT, UPT, UR5, 0x1, URZ ;  /* 0x0000000105057890 */ /* 0x000fe2000fffe0ff */
[----:B-1----:R-:W-:-:S04]  /*0430*/  ISETP.GE.AND P0, PT, R15, R2, PT ;  /* 0x000000020f00720c */ /* 0x002fc80003f06270 */
[----:B------:R-:W-:Y:S01]  /*0440*/  ISETP.GT.AND P0, PT, R15, -0x1, !P0 ;  /* 0xffffffff0f00780c */ /* 0x000fe20004704270 */
[----:B------:R-:W-:Y:S01]  /*0450*/  IMAD R15, R2, UR7, R15 ;  /* 0x00000007020f7c24 */ /* 0x000fe2000f8e020f */
[----:B------:R-:W-:-:S05]  /*0460*/  ISETP.NE.AND P5, PT, R17, UR5, PT ;  /* 0x0000000511007c0c */ /* 0x000fca000bfa5270 */
[----:B--23--:R-:W-:Y:S08]  /*0470*/  @!P1 BRA `(.L_x_25) ;  /* 0x0000000400209947 */ /* 0x00cff00003800000 */
[----:B------:R-:W0:Y:S01]  /*0480*/  LDC R17, c[0x0][0x39c] ;  /* 0x0000e700ff117b82 */ /* 0x000e220000000800 */
[----:B------:R-:W1:Y:S01]  /*0490*/  LDCU UR10, c[0x0][0x398] ;  /* 0x00007300ff0a77ac */ /* 0x000e620008000800 */
[----:B------:R-:W-:-:S06]  /*04a0*/  UMOV UR6, URZ ;  /* 0x000000ff00067c82 */ /* 0x000fcc0008000000 */
[----:B------:R-:W2:Y:S08]  /*04b0*/  LDC.64 R2, c[0x0][0x380] ;  /* 0x0000e000ff027b82 */ /* 0x000eb00000000a00 */
[----:B------:R-:W3:Y:S02]  /*04c0*/  LDC.64 R4, c[0x0][0x388] ;  /* 0x0000e200ff047b82 */ /* 0x000ee40000000a00 */
.L_x_28:
[----:B------:R-:W-:Y:S02]  /*04d0*/  VIADD R16, R10, UR6 ;  /* 0x000000060a107c36 */ /* 0x000fe40008000000 */
[----:B-1----:R-:W-:Y:S02]  /*04e0*/  IMAD.MOV.U32 R19, RZ, RZ, RZ ;  /* 0x000000ffff137224 */ /* 0x002fe400078e00ff */
[----:B01----:R-:W-:Y:S01]  /*04f0*/  IMAD R7, R15, UR10, R16 ;  /* 0x0000000a0f077c24 */ /* 0x003fe2000f8e0210 */
[----:B------:R-:W-:-:S03]  /*0500*/  ISETP.GE.AND P1, PT, R16, UR10, PT ;  /* 0x0000000a10007c0c */ /* 0x000fc6000bf26270 */
[----:B--2---:R-:W-:Y:S01]  /*0510*/  IMAD.WIDE R6, R7, 0x4, R2 ;  /* 0x0000000407067825 */ /* 0x004fe200078e0202 */
[----:B------:R-:W-:-:S04]  /*0520*/  ISETP.GT.AND P1, PT, R16, -0x1, !P1 ;  /* 0xffffffff1000780c */ /* 0x000fc80004f24270 */
[----:B------:R-:W-:-:S13]  /*0530*/  PLOP3.LUT P1, PT, P0, P1, PT, 0x80, 0x8 ;  /* 0x000000000008781c */ /* 0x000fda0000723070 */
[----:B------:R-:W2:Y:S01]  /*0540*/  @P1 LDG.E R19, desc[UR8][R6.64] ;  /* 0x0000000806131981 */ /* 0x000ea2000c1e1900 */
[----:B------:R-:W-:Y:S02]  /*0550*/  VIADD R8, R16, 0x1 ;  /* 0x0000000110087836 */ /* 0x000fe40000000000 */
[----:B0-----:R-:W-:Y:S02]  /*0560*/  IMAD R9, R14, R17, UR6 ;  /* 0x000000060e097e24 */ /* 0x001fe4000f8e0211 */
[----:B------:R-:W-:Y:S01]  /*0570*/  IMAD.MOV.U32 R21, RZ, RZ, RZ ;  /* 0x000000ffff157224 */ /* 0x000fe200078e00ff */
[----:B------:R-:W-:-:S04]  /*0580*/  ISETP.GE.AND P1, PT, R8, UR10, PT ;  /* 0x0000000a08007c0c */ /* 0x000fc8000bf26270 */
[----:B------:R-:W-:Y:S01]  /*0590*/  ISETP.GT.AND P1, PT, R8, -0x1, !P1 ;  /* 0xffffffff0800780c */ /* 0x000fe20004f24270 */
[----:B---3--:R-:W-:-:S03]  /*05a0*/  IMAD.WIDE R8, R9, 0x4, R4 ;  /* 0x0000000409087825 */ /* 0x008fc600078e0204 */
[----:B------:R-:W-:Y:S01]  /*05b0*/  PLOP3.LUT P1, PT, P0, P1, PT, 0x80, 0x8 ;  /* 0x000000000008781c */ /* 0x000fe20000723070 */
[----:B------:R-:W-:Y:S01]  /*05c0*/  VIADD R20, R16, 0x2 ;  /* 0x0000000210147836 */ /* 0x000fe20000000000 */
[----:B--2---:R0:W-:Y:S11]  /*05d0*/  STG.E desc[UR8][R8.64], R19 ;  /* 0x0000001308007986 */ /* 0x0041f6000c101908 */
[----:B------:R-:W2:Y:S01]  /*05e0*/  @P1 LDG.E R21, desc[UR8][R6.64+0x4] ;  /* 0x0000040806151981 */ /* 0x000ea2000c1e1900 */
[----:B------:R-:W-:Y:S01]  /*05f0*/  ISETP.GE.AND P1, PT, R20, UR10, PT ;  /* 0x0000000a14007c0c */ /* 0x000fe2000bf26270 */
[----:B------:R-:W-:-:S03]  /*0600*/  IMAD.MOV.U32 R23, RZ, RZ, RZ ;  /* 0x000000ffff177224 */ /* 0x000fc600078e00ff */
[----:B------:R-:W-:-:S04]  /*0610*/  ISETP.GT.AND P1, PT, R20, -0x1, !P1 ;  /* 0xffffffff1400780c */ /* 0x000fc80004f24270 */
[----:B------:R-:W-:Y:S01]  /*0620*/  PLOP3.LUT P1, PT, P0, P1, PT, 0x80, 0x8 ;  /* 0x000000000008781c */ /* 0x000fe20000723070 */
[----:B------:R-:W-:Y:S01]  /*0630*/  VIADD R20, R16, 0x3 ;  /* 0x0000000310147836 */ /* 0x000fe20000000000 */
[----:B--2---:R1:W-:Y:S11]  /*0640*/  STG.E desc[UR8][R8.64+0x4], R21 ;  /* 0x0000041508007986 */ /* 0x0043f6000c101908 */
[----:B------:R-:W2:Y:S01]  /*0650*/  @P1 LDG.E R23, desc[UR8][R6.64+0x8] ;  /* 0x0000080806171981 */ /* 0x000ea2000c1e1900 */
[----:B------:R-:W-:Y:S01]  /*0660*/  ISETP.GE.AND P1, PT, R20, UR10, PT ;  /* 0x0000000a14007c0c */ /* 0x000fe2000bf26270 */
[----:B0-----:R-:W-:-:S03]  /*0670*/  IMAD.MOV.U32 R19, RZ, RZ, RZ ;  /* 0x000000ffff137224 */ /* 0x001fc600078e00ff */
[----:B------:R-:W-:-:S04]  /*0680*/  ISETP.GT.AND P1, PT, R20, -0x1, !P1 ;  /* 0xffffffff1400780c */ /* 0x000fc80004f24270 */
[----:B------:R-:W-:Y:S01]  /*0690*/  PLOP3.LUT P1, PT, P0, P1, PT, 0x80, 0x8 ;  /* 0x000000000008781c */ /* 0x000fe20000723070 */
[----:B------:R-:W-:Y:S01]  /*06a0*/  VIADD R20, R16, 0x4 ;  /* 0x0000000410147836 */ /* 0x000fe20000000000 */
[----:B--2---:R0:W-:Y:S11]  /*06b0*/  STG.E desc[UR8][R8.64+0x8], R23 ;  /* 0x0000081708007986 */ /* 0x0041f6000c101908 */
[----:B------:R-:W2:Y:S01]  /*06c0*/  @P1 LDG.E R19, desc[UR8][R6.64+0xc] ;  /* 0x00000c0806131981 */ /* 0x000ea2000c1e1900 */
[----:B------:R-:W-:Y:S01]  /*06d0*/  ISETP.GE.AND P1, PT, R20, UR10, PT ;  /* 0x0000000a14007c0c */ /* 0x000fe2000bf26270 */
[----:B-1----:R-:W-:-:S03]  /*06e0*/  IMAD.MOV.U32 R21, RZ, RZ, RZ ;  /* 0x000000ffff157224 */ /* 0x002fc600078e00ff */
        /* <DEDUP_REMOVED lines=16> */
[----:B--2---:R1:W-:-:S12]  /*07f0*/  STG.E desc[UR8][R8.64+0x14], R23 ;  /* 0x0000141708007986 */ /* 0x0043d8000c101908 */
[----:B------:R-:W2:Y:S01]  /*0800*/  @P1 LDG.E R19, desc[UR8][R6.64+0x18] ;  /* 0x0000180806131981 */ /* 0x000ea2000c1e1900 */
[----:B------:R-:W-:Y:S01]  /*0810*/  VIADD R16, R16, 0x7 ;  /* 0x0000000710107836 */ /* 0x000fe20000000000 */
[----:B------:R-:W-:Y:S01]  /*0820*/  BSSY.RECONVERGENT B0, `(.L_x_26) ;  /* 0x0000008000007945 */ /* 0x000fe20003800200 */
[----:B0-----:R-:W-:-:S03]  /*0830*/  IMAD.MOV.U32 R21, RZ, RZ, RZ ;  /* 0x000000ffff157224 */ /* 0x001fc600078e00ff */
[----:B------:R-:W-:-:S04]  /*0840*/  ISETP.GE.AND P1, PT, R16, UR10, PT ;  /* 0x0000000a10007c0c */ /* 0x000fc8000bf26270 */
[----:B------:R-:W-:-:S04]  /*0850*/  ISETP.GT.AND P1, PT, R16, -0x1, !P1 ;  /* 0xffffffff1000780c */ /* 0x000fc80004f24270 */
[----:B------:R-:W-:Y:S01]  /*0860*/  PLOP3.LUT P1, PT, P0, P1, PT, 0x80, 0x8 ;  /* 0x000000000008781c */ /* 0x000fe20000723070 */
[----:B--2---:R1:W-:-:S12]  /*0870*/  STG.E desc[UR8][R8.64+0x18], R19 ;  /* 0x0000181308007986 */ /* 0x0043d8000c101908 */
[----:B------:R-:W-:Y:S05]  /*0880*/  @!P1 BRA `(.L_x_27) ;  /* 0x0000000000049947 */ /* 0x000fea0003800000 */
[----:B------:R0:W5:Y:S02]  /*0890*/  LDG.E R21, desc[UR8][R6.64+0x1c] ;  /* 0x00001c0806157981 */ /* 0x000164000c1e1900 */
.L_x_27:
[----:B------:R-:W-:Y:S05]  /*08a0*/  BSYNC.RECONVERGENT B0 ;  /* 0x0000000000007941 */ /* 0x000fea0003800200 */
.L_x_26:
[----:B------:R-:W-:Y:S01]  /*08b0*/  UIADD3 UR6, UPT, UPT, UR6, 0x8, URZ ;  /* 0x0000000806067890 */ /* 0x000fe2000fffe0ff */
[----:B-----5:R4:W-:Y:S05]  /*08c0*/  STG.E desc[UR8][R8.64+0x1c], R21 ;  /* 0x00001c1508007986 */ /* 0x0209ea000c101908 */
[----:B------:R-:W-:-:S13]  /*08d0*/  ISETP.NE.AND P1, PT, R12, UR6, PT ;  /* 0x000000060c007c0c */ /* 0x000fda000bf25270 */
[----:B----4-:R-:W-:Y:S05]  /*08e0*/  @P1 BRA `(.L_x_28) ;  /* 0xfffffff800f81947 */ /* 0x010fea000383ffff */
[----:B------:R-:W-:-:S07]  /*08f0*/  IMAD.MOV.U32 R3, RZ, RZ, R12 ;  /* 0x000000ffff037224 */ /* 0x000fce00078e000c */
.L_x_25:
[----:B------:R-:W-:Y:S05]  /*0900*/  @!P3 BRA `(.L_x_29) ;  /* 0x000000040060b947 */ /* 0x000fea0003800000 */
[----:B------:R-:W-:Y:S05]  /*0910*/  @!P2 BRA `(.L_x_30) ;  /* 0x00000000009ca947 */ /* 0x000fea0003800000 */
[----:B------:R-:W2:Y:S01]  /*0920*/  LDCU UR6, c[0x0][0x398] ;  /* 0x00007300ff0677ac */ /* 0x000ea20008000800 */
[----:B------:R-:W3:Y:S01]  /*0930*/  LDC.64 R4, c[0x0][0x380] ;  /* 0x0000e000ff047b82 */ /* 0x000ee20000000a00 */
[----:B-1----:R-:W-:Y:S02]  /*0940*/  IMAD.IADD R8, R10, 0x1, R3 ;  /* 0x000000010a087824 */ /* 0x002fe400078e0203 */
[----:B------:R-:W-:-:S03]  /*0950*/  IMAD.MOV.U32 R9, RZ, RZ, RZ ;  /* 0x000000ffff097224 */ /* 0x000fc600078e00ff */
[----:B--2---:R-:W-:Y:S01]  /*0960*/  ISETP.GE.AND P1, PT, R8, UR6, PT ;  /* 0x0000000608007c0c */ /* 0x004fe2000bf26270 */
[----:B0-----:R-:W-:-:S03]  /*0970*/  IMAD R7, R15, UR6, R8 ;  /* 0x000000060f077c24 */ /* 0x001fc6000f8e0208 */
[----:B------:R-:W-:Y:S01]  /*0980*/  ISETP.GT.AND P1, PT, R8, -0x1, !P1 ;  /* 0xffffffff0800780c */ /* 0x000fe20004f24270 */
[----:B---3--:R-:W-:-:S03]  /*0990*/  IMAD.WIDE R4, R7, 0x4, R4 ;  /* 0x0000000407047825 */ /* 0x008fc600078e0204 */
[----:B------:R-:W-:Y:S01]  /*09a0*/  PLOP3.LUT P1, PT, P0, P1, PT, 0x80, 0x8 ;  /* 0x000000000008781c */ /* 0x000fe20000723070 */
[----:B------:R-:W0:-:S12]  /*09b0*/  LDC.64 R6, c[0x0][0x388] ;  /* 0x0000e200ff067b82 */ /* 0x000e180000000a00 */
[----:B------:R-:W2:Y:S01]  /*09c0*/  @P1 LDG.E R9, desc[UR8][R4.64] ;  /* 0x0000000804091981 */ /* 0x000ea2000c1e1900 */
[----:B------:R-:W-:Y:S02]  /*09d0*/  VIADD R2, R8, 0x1 ;  /* 0x0000000108027836 */ /* 0x000fe40000000000 */
[----:B------:R-:W-:-:S03]  /*09e0*/  IMAD R19, R14, R17, R3 ;  /* 0x000000110e137224 */ /* 0x000fc600078e0203 */
[----:B------:R-:W-:-:S04]  /*09f0*/  ISETP.GE.AND P1, PT, R2, UR6, PT ;  /* 0x0000000602007c0c */ /* 0x000fc8000bf26270 */
[----:B------:R-:W-:Y:S01]  /*0a00*/  ISETP.GT.AND P1, PT, R2, -0x1, !P1 ;  /* 0xffffffff0200780c */ /* 0x000fe20004f24270 */
[----:B0-----:R-:W-:-:S03]  /*0a10*/  IMAD.WIDE R6, R19, 0x4, R6 ;  /* 0x0000000413067825 */ /* 0x001fc600078e0206 */
[----:B------:R-:W-:Y:S01]  /*0a20*/  PLOP3.LUT P1, PT, P0, P1, PT, 0x80, 0x8 ;  /* 0x000000000008781c */ /* 0x000fe20000723070 */
[----:B------:R-:W-:Y:S02]  /*0a30*/  IMAD.MOV.U32 R19, RZ, RZ, RZ ;  /* 0x000000ffff137224 */ /* 0x000fe400078e00ff */
[----:B------:R-:W-:Y:S01]  /*0a40*/  VIADD R2, R8, 0x2 ;  /* 0x0000000208027836 */ /* 0x000fe20000000000 */
[----:B--2---:R0:W-:Y:S09]  /*0a50*/  STG.E desc[UR8][R6.64], R9 ;  /* 0x0000000906007986 */ /* 0x0041f2000c101908 */
[----:B------:R-:W2:Y:S01]  /*0a60*/  @P1 LDG.E R19, desc[UR8][R4.64+0x4] ;  /* 0x0000040804131981 */ /* 0x000ea2000c1e1900 */
[----:B------:R-:W-:Y:S01]  /*0a70*/  ISETP.GE.AND P1, PT, R2, UR6, PT ;  /* 0x0000000602007c0c */ /* 0x000fe2000bf26270 */
[----:B------:R-:W-:-:S03]  /*0a80*/  IMAD.MOV.U32 R21, RZ, RZ, RZ ;  /* 0x000000ffff157224 */ /* 0x000fc600078e00ff */
        /* <DEDUP_REMOVED lines=13> */
.L_x_32:
[----:B------:R-:W-:Y:S05]  /*0b60*/  BSYNC.RECONVERGENT B0 ;  /* 0x0000000000007941 */ /* 0x000fea0003800200 */
.L_x_31:
[----:B-----5:R2:W-:Y:S01]  /*0b70*/  STG.E desc[UR8][R6.64+0xc], R9 ;  /* 0x00000c0906007986 */ /* 0x0205e2000c101908 */
[----:B------:R-:W-:-:S07]  /*0b80*/  VIADD R3, R3, 0x4 ;  /* 0x0000000403037836 */ /* 0x000fce0000000000 */
.L_x_30:
[----:B------:R-:W-:-:S13]  /*0b90*/  ISETP.NE.AND P1, PT, R18, RZ, PT ;  /* 0x000000ff1200720c */ /* 0x000fda0003f25270 */
[----:B------:R-:W-:Y:S05]  /*0ba0*/  @!P1 BRA `(.L_x_29) ;  /* 0x0000000000b89947 */ /* 0x000fea0003800000 */
[----:B------:R-:W-:-:S13]  /*0bb0*/  ISETP.NE.AND P1, PT, R18, 0x1, PT ;  /* 0x000000011200780c */ /* 0x000fda0003f25270 */
[----:B------:R-:W-:Y:S05]  /*0bc0*/  @!P1 BRA `(.L_x_33) ;  /* 0x0000000000649947 */ /* 0x000fea0003800000 */
[----:B------:R-:W3:Y:S01]  /*0bd0*/  LDCU UR6, c[0x0][0x398] ;  /* 0x00007300ff0677ac */ /* 0x000ee20008000800 */
[----:B0-----:R-:W0:Y:S01]  /*0be0*/  LDC.64 R4, c[0x0][0x380] ;  /* 0x0000e000ff047b82 */ /* 0x001e220000000a00 */
[----:B------:R-:W-:Y:S02]  /*0bf0*/  IMAD.IADD R2, R10, 0x1, R3 ;  /* 0x000000010a027824 */ /* 0x000fe400078e0203 */
[----:B-12---:R-:W-:-:S03]  /*0c00*/  IMAD.MOV.U32 R9, RZ, RZ, RZ ;  /* 0x000000ffff097224 */ /* 0x006fc600078e00ff */
[----:B---3--:R-:W-:Y:S01]  /*0c10*/  ISETP.GE.AND P1, PT, R2, UR6, PT ;  /* 0x0000000602007c0c */ /* 0x008fe2000bf26270 */
[----:B------:R-:W-:-:S03]  /*0c20*/  IMAD R7, R15, UR6, R2 ;  /* 0x000000060f077c24 */ /* 0x000fc6000f8e0202 */
[----:B------:R-:W-:Y:S01]  /*0c30*/  ISETP.GT.AND P1, PT, R2, -0x1, !P1 ;  /* 0xffffffff0200780c */ /* 0x000fe20004f24270 */
[----:B0-----:R-:W-:-:S03]  /*0c40*/  IMAD.WIDE R4, R7, 0x4, R4 ;  /* 0x0000000407047825 */ /* 0x001fc600078e0204 */
[----:B------:R-:W-:Y:S01]  /*0c50*/  PLOP3.LUT P1, PT, P0, P1, PT, 0x80, 0x8 ;  /* 0x000000000008781c */ /* 0x000fe20000723070 */
[----:B------:R-:W0:-:S12]  /*0c60*/  LDC.64 R6, c[0x0][0x388] ;  /* 0x0000e200ff067b82 */ /* 0x000e180000000a00 */
[----:B------:R-:W2:Y:S01]  /*0c70*/  @P1 LDG.E R9, desc[UR8][R4.64] ;  /* 0x0000000804091981 */ /* 0x000ea2000c1e1900 */
[----:B------:R-:W-:Y:S01]  /*0c80*/  IMAD R19, R14, R17, R3 ;  /* 0x000000110e137224 */ /* 0x000fe200078e0203 */
[----:B------:R-:W-:Y:S01]  /*0c90*/  BSSY.RECONVERGENT B0, `(.L_x_34) ;  /* 0x000000a000007945 */ /* 0x000fe20003800200 */
[----:B------:R-:W-:-:S05]  /*0ca0*/  VIADD R2, R2, 0x1 ;  /* 0x0000000102027836 */ /* 0x000fca0000000000 */
[----:B------:R-:W-:Y:S01]  /*0cb0*/  ISETP.GE.AND P1, PT, R2, UR6, PT ;  /* 0x0000000602007c0c */ /* 0x000fe2000bf26270 */
[----:B0-----:R-:W-:-:S03]  /*0cc0*/  IMAD.WIDE R6, R19, 0x4, R6 ;  /* 0x0000000413067825 */ /* 0x001fc600078e0206 */
[----:B------:R-:W-:Y:S01]  /*0cd0*/  ISETP.GT.AND P1, PT, R2, -0x1, !P1 ;  /* 0xffffffff0200780c */ /* 0x000fe20004f24270 */
[----:B------:R-:W-:-:S03]  /*0ce0*/  IMAD.MOV.U32 R19, RZ, RZ, RZ ;  /* 0x000000ffff137224 */ /* 0x000fc600078e00ff */
[----:B------:R-:W-:Y:S01]  /*0cf0*/  PLOP3.LUT P1, PT, P0, P1, PT, 0x80, 0x8 ;  /* 0x000000000008781c */ /* 0x000fe20000723070 */
[----:B--2---:R0:W-:-:S12]  /*0d00*/  STG.E desc[UR8][R6.64], R9 ;  /* 0x0000000906007986 */ /* 0x0041d8000c101908 */
[----:B------:R-:W-:Y:S05]  /*0d10*/  @!P1 BRA `(.L_x_35) ;  /* 0x0000000000049947 */ /* 0x000fea0003800000 */
[----:B------:R1:W5:Y:S02]  /*0d20*/  LDG.E R19, desc[UR8][R4.64+0x4] ;  /* 0x0000040804137981 */ /* 0x000364000c1e1900 */
.L_x_35:
[----:B------:R-:W-:Y:S05]  /*0d30*/  BSYNC.RECONVERGENT B0 ;  /* 0x0000000000007941 */ /* 0x000fea0003800200 */
.L_x_34:
[----:B-----5:R3:W-:Y:S01]  /*0d40*/  STG.E desc[UR8][R6.64+0x4], R19 ;  /* 0x0000041306007986 */ /* 0x0207e2000c101908 */
[----:B------:R-:W-:-:S07]  /*0d50*/  VIADD R3, R3, 0x2 ;  /* 0x0000000203037836 */ /* 0x000fce0000000000 */
.L_x_33:
[----:B------:R-:W-:-:S13]  /*0d60*/  LOP3.LUT P1, RZ, R17, 0x1, RZ, 0xc0, !PT ;  /* 0x0000000111ff7812 */ /* 0x000fda000782c0ff */
[----:B------:R-:W-:Y:S05]  /*0d70*/  @!P1 BRA `(.L_x_29) ;  /* 0x0000000000449947 */ /* 0x000fea0003800000 */
[----:B------:R-:W4:Y:S01]  /*0d80*/  LDCU UR6, c[0x0][0x398] ;  /* 0x00007300ff0677ac */ /* 0x000f220008000800 */
[--C-:B------:R-:W-:Y:S01]  /*0d90*/  IMAD.IADD R2, R10, 0x1, R3.reuse ;  /* 0x000000010a027824 */ /* 0x100fe200078e0203 */
[----:B01----:R-:W0:Y:S01]  /*0da0*/  LDC.64 R4, c[0x0][0x388] ;  /* 0x0000e200ff047b82 */ /* 0x003e220000000a00 */
[----:B------:R-:W-:Y:S01]  /*0db0*/  IMAD R17, R14, R17, R3 ;  /* 0x000000110e117224 */ /* 0x000fe200078e0203 */
[----:B------:R-:W-:Y:S01]  /*0dc0*/  BSSY.RECONVERGENT B0, `(.L_x_36) ;  /* 0x000000b000007945 */ /* 0x000fe20003800200 */
[----:B------:R-:W-:Y:S01]  /*0dd0*/  IMAD.MOV.U32 R3, RZ, RZ, RZ ;  /* 0x000000ffff037224 */ /* 0x000fe200078e00ff */
[----:B----4-:R-:W-:Y:S01]  /*0de0*/  ISETP.GE.AND P1, PT, R2, UR6, PT ;  /* 0x0000000602007c0c */ /* 0x010fe2000bf26270 */
[----:B------:R-:W-:-:S03]  /*0df0*/  IMAD R15, R15, UR6, R2 ;  /* 0x000000060f0f7c24 */ /* 0x000fc6000f8e0202 */
[----:B------:R-:W-:-:S04]  /*0e00*/  ISETP.GT.AND P1, PT, R2, -0x1, !P1 ;  /* 0xffffffff0200780c */ /* 0x000fc80004f24270 */
[----:B------:R-:W-:Y:S01]  /*0e10*/  PLOP3.LUT P1, PT, P0, P1, PT, 0x80, 0x8 ;  /* 0x000000000008781c */ /* 0x000fe20000723070 */
[----:B0-----:R-:W-:-:S12]  /*0e20*/  IMAD.WIDE R4, R17, 0x4, R4 ;  /* 0x0000000411047825 */ /* 0x001fd800078e0204 */
[----:B------:R-:W-:Y:S05]  /*0e30*/  @!P1 BRA `(.L_x_37) ;  /* 0x00000000000c9947 */ /* 0x000fea0003800000 */
[----:B------:R-:W0:Y:S02]  /*0e40*/  LDC.64 R2, c[0x0][0x380] ;  /* 0x0000e000ff027b82 */ /* 0x000e240000000a00 */
[----:B0-----:R-:W-:-:S06]  /*0e50*/  IMAD.WIDE R2, R15, 0x4, R2 ;  /* 0x000000040f027825 */ /* 0x001fcc00078e0202 */
[----:B------:R0:W5:Y:S02]  /*0e60*/  LDG.E R3, desc[UR8][R2.64] ;  /* 0x0000000802037981 */ /* 0x000164000c1e1900 */
.L_x_37:
[----:B------:R-:W-:Y:S05]  /*0e70*/  BSYNC.RECONVERGENT B0 ;  /* 0x0000000000007941 */ /* 0x000fea0003800200 */
.L_x_36:
[----:B-----5:R4:W-:Y:S02]  /*0e80*/  STG.E desc[UR8][R4.64], R3 ;  /* 0x0000000304007986 */ /* 0x0209e4000c101908 */
.L_x_29:
[----:B------:R-:W-:Y:S05]  /*0e90*/  @P5 BRA `(.L_x_38) ;  /* 0xfffffff400445947 */ /* 0x000fea000383ffff */
[----:B------:R-:W-:Y:S05]  /*0ea0*/  @P4 BRA `(.L_x_39) ;  /* 0xfffffff400284947 */ /* 0x000fea000383ffff */
[----:B------:R-:W-:Y:S05]  /*0eb0*/  EXIT ;  /* 0x000000000000794d */ /* 0x000fea0003800000 */
.L_x_40:
        /* <DEDUP_REMOVED lines=12> */
.L_x_48:


//--------------------- .text._Z18reluBackwardKernelPKfS0_Pf --------------------------
	.section	.text._Z18reluBackwardKernelPKfS0_Pf,"ax",@progbits
	.align	128
        .global         _Z18reluBackwardKernelPKfS0_Pf
        .type           _Z18reluBackwardKernelPKfS0_Pf,@function
        .size           _Z18reluBackwardKernelPKfS0_Pf,(.L_x_49 - _Z18reluBackwardKernelPKfS0_Pf)
        .other          _Z18reluBackwardKernelPKfS0_Pf,@"STO_CUDA_ENTRY STV_DEFAULT"
_Z18reluBackwardKernelPKfS0_Pf:
.text._Z18reluBackwardKernelPKfS0_Pf:
        /* <DEDUP_REMOVED lines=9> */
[----:B------:R-:W0:Y:S01]  /*0090*/  LDC.64 R2, c[0x0][0x388] ;  /* 0x0000e200ff027b82 */ /* 0x000e220000000a00 */
[----:B------:R-:W1:Y:S01]  /*00a0*/  LDCU.64 UR4, c[0x0][0x358] ;  /* 0x00006b00ff0477ac */ /* 0x000e620008000a00 */
[----:B0-----:R-:W-:-:S06]  /*00b0*/  IMAD.WIDE R2, R7, 0x4, R2 ;  /* 0x0000000407027825 */ /* 0x001fcc00078e0202 */
[----:B-1----:R-:W2:Y:S02]  /*00c0*/  LDG.E R2, desc[UR4][R2.64] ;  /* 0x0000000402027981 */ /* 0x002ea4000c1e1900 */
[----:B--2---:R-:W-:-:S13]  /*00d0*/  FSETP.GT.AND P0, PT, R2, RZ, PT ;  /* 0x000000ff0200720b */ /* 0x004fda0003f04000 */
[----:B------:R-:W-:Y:S05]  /*00e0*/  @!P0 BRA `(.L_x_41) ;  /* 0x00000000001c8947 */ /* 0x000fea0003800000 */
[----:B------:R-:W0:Y:S08]  /*00f0*/  LDC.64 R2, c[0x0][0x380] ;  /* 0x0000e000ff027b82 */ /* 0x000e300000000a00 */
[----:B------:R-:W1:Y:S01]  /*0100*/  LDC.64 R4, c[0x0][0x390] ;  /* 0x0000e400ff047b82 */ /* 0x000e620000000a00 */
[----:B0-----:R-:W-:-:S06]  /*0110*/  IMAD.WIDE R2, R7, 0x4, R2 ;  /* 0x0000000407027825 */ /* 0x001fcc00078e0202 */
[----:B------:R-:W2:Y:S01]  /*0120*/  LDG.E R3, desc[UR4][R2.64] ;  /* 0x0000000402037981 */ /* 0x000ea2000c1e1900 */
[----:B-1----:R-:W-:-:S05]  /*0130*/  IMAD.WIDE R4, R7, 0x4, R4 ;  /* 0x0000000407047825 */ /* 0x002fca00078e0204 */
[----:B--2---:R-:W-:Y:S01]  /*0140*/  STG.E desc[UR4][R4.64], R3 ;  /* 0x0000000304007986 */ /* 0x004fe2000c101904 */
[----:B------:R-:W-:Y:S05]  /*0150*/  EXIT ;  /* 0x000000000000794d */ /* 0x000fea0003800000 */
.L_x_41:
[----:B------:R-:W0:Y:S02]  /*0160*/  LDC.64 R2, c[0x0][0x390] ;  /* 0x0000e400ff027b82 */ /* 0x000e240000000a00 */
[----:B0-----:R-:W-:-:S05]  /*0170*/  IMAD.WIDE R2, R7, 0x4, R2 ;  /* 0x0000000407027825 */ /* 0x001fca00078e0202 */
[----:B------:R-:W-:Y:S01]  /*0180*/  STG.E desc[UR4][R2.64], RZ ;  /* 0x000000ff02007986 */ /* 0x000fe2000c101904 */
[----:B------:R-:W-:Y:S05]  /*0190*/  EXIT ;  /* 0x000000000000794d */ /* 0x000fea0003800000 */
.L_x_42:
        /* <DEDUP_REMOVED lines=14> */
.L_x_49:


//--------------------- .text._Z10reluKernelPfS_i --------------------------
	.section	.text._Z10reluKernelPfS_i,"ax",@progbits
	.align	128
        .global         _Z10reluKernelPfS_i
        .type           _Z10reluKernelPfS_i,@function
        .size           _Z10reluKernelPfS_i,(.L_x_50 - _Z10reluKernelPfS_i)
        .other          _Z10reluKernelPfS_i,@"STO_CUDA_ENTRY STV_DEFAULT"
_Z10reluKernelPfS_i:
.text._Z10reluKernelPfS_i:
[----:B------:R-:W-:Y:S01]  /*0000*/  LDC R1, c[0x0][0x37c] ;  /* 0x0000df00ff017b82 */ /* 0x000fe20000000800 */
[----:B------:R-:W0:Y:S07]  /*0010*/  S2R R0, SR_TID.X ;  /* 0x0000000000007919 */ /* 0x000e2e0000002100 */
[----:B------:R-:W0:Y:S01]  /*0020*/  S2UR UR4, SR_CTAID.X ;  /* 0x00000000000479c3 */ /* 0x000e220000002500 */
[----:B------:R-:W1:Y:S07]  /*0030*/  LDCU UR5, c[0x0][0x390] ;  /* 0x00007200ff0577ac */ /* 0x000e6e0008000800 */
[----:B------:R-:W0:Y:S02]  /*0040*/  LDC R7, c[0x0][0x360] ;  /* 0x0000d800ff077b82 */ /* 0x000e240000000800 */
[----:B0-----:R-:W-:-:S05]  /*0050*/  IMAD R7, R7, UR4, R0 ;  /* 0x0000000407077c24 */ /* 0x001fca000f8e0200 */
[----:B-1----:R-:W-:-:S13]  /*0060*/  ISETP.GE.AND P0, PT, R7, UR5, PT ;  /* 0x0000000507007c0c */ /* 0x002fda000bf06270 */
[----:B------:R-:W-:Y:S05]  /*0070*/  @P0 EXIT ;  /* 0x000000000000094d */ /* 0x000fea0003800000 */
[----:B------:R-:W0:Y:S01]  /*0080*/  LDC.64 R2, c[0x0][0x380] ;  /* 0x0000e000ff027b82 */ /* 0x000e220000000a00 */
[----:B------:R-:W1:Y:S07]  /*0090*/  LDCU.64 UR4, c[0x0][0x358] ;  /* 0x00006b00ff0477ac */ /* 0x000e6e0008000a00 */
[----:B------:R-:W2:Y:S01]  /*00a0*/  LDC.64 R4, c[0x0][0x388] ;  /* 0x0000e200ff047b82 */ /* 0x000ea20000000a00 */
[----:B0-----:R-:W-:-:S06]  /*00b0*/  IMAD.WIDE R2, R7, 0x4, R2 ;  /* 0x0000000407027825 */ /* 0x001fcc00078e0202 */
[----:B-1----:R-:W3:Y:S01]  /*00c0*/  LDG.E R2, desc[UR4][R2.64] ;  /* 0x0000000402027981 */ /* 0x002ee2000c1e1900 */
[----:B--2---:R-:W-:Y:S01]  /*00d0*/  IMAD.WIDE R4, R7, 0x4, R4 ;  /* 0x0000000407047825 */ /* 0x004fe200078e0204 */
[----:B---3--:R-:W-:-:S05]  /*00e0*/  FMNMX R7, RZ, R2, !PT ;  /* 0x00000002ff077209 */ /* 0x008fca0007800000 */
[----:B------:R-:W-:Y:S01]  /*00f0*/  STG.E desc[UR4][R4.64], R7 ;  /* 0x0000000704007986 */ /* 0x000fe2000c101904 */
[----:B------:R-:W-:Y:S05]  /*0100*/  EXIT ;  /* 0x000000000000794d */ /* 0x000fea0003800000 */
.L_x_43:
        /* <DEDUP_REMOVED lines=15> */
.L_x_50:


//--------------------- .nv.shared.reserved.0     --------------------------
	.section	.nv.shared.reserved.0,"aw",@nobits
	.weak		__nv_reservedSMEM_offset_0_alias
	.size		__nv_reservedSMEM_offset_0_alias, 0, 64
	.other		__nv_reservedSMEM_offset_0_alias,@"STO_CUDA_RESERVED_SHARED STV_DEFAULT"
__nv_reservedSMEM_offset_0_alias:
	.zero		0
	.zero		64


//--------------------- .nv.constant0._Z24maxPoolingBackwardKernelPKfS0_Pfiiii --------------------------
	.section	.nv.constant0._Z24maxPoolingBackwardKernelPKfS0_Pfiiii,"a",@progbits
	.sectionflags	@""
	.align	4
.nv.constant0._Z24maxPoolingBackwardKernelPKfS0_Pfiiii:
	.zero		936


//--------------------- .nv.constant0._Z12compute_dLdXPKfS0_Pfiiii --------------------------
	.section	.nv.constant0._Z12compute_dLdXPKfS0_Pfiiii,"a",@progbits
	.sectionflags	@""
	.align	4
.nv.constant0._Z12compute_dLdXPKfS0_Pfiiii:
	.zero		936


//--------------------- .nv.constant0._Z12compute_dLdWPKfS0_Pfiiii --------------------------
	.section	.nv.constant0._Z12compute_dLdWPKfS0_Pfiiii,"a",@progbits
	.sectionflags	@""
	.align	4
.nv.constant0._Z12compute_dLdWPKfS0_Pfiiii:
	.zero		936


//--------------------- .nv.constant0._Z17convolutionKernelPKfS0_Pfiii --------------------------
	.section	.nv.constant0._Z17convolutionKernelPKfS0_Pfiii,"a",@progbits
	.sectionflags	@""
	.align	4
.nv.constant0._Z17convolutionKernelPKfS0_Pfiii:
	.zero		932


//--------------------- .nv.constant0._Z12unrollKernelPKfPfiiiiii --------------------------
	.section	.nv.constant0._Z12unrollKernelPKfPfiiiiii,"a",@progbits
	.sectionflags	@""
	.align	4
.nv.constant0._Z12unrollKernelPKfPfiiiiii:
	.zero		936


//--------------------- .nv.constant0._Z18reluBackwardKernelPKfS0_Pf --------------------------
	.section	.nv.constant0._Z18reluBackwardKernelPKfS0_Pf,"a",@progbits
	.sectionflags	@""
	.align	4
.nv.constant0._Z18reluBackwardKernelPKfS0_Pf:
	.zero		920


//--------------------- .nv.constant0._Z10reluKernelPfS_i --------------------------
	.section	.nv.constant0._Z10reluKernelPfS_i,"a",@progbits
	.sectionflags	@""
	.align	4
.nv.constant0._Z10reluKernelPfS_i:
	.zero		916


//--------------------- SYMBOLS --------------------------

	.type		.nv.reservedSmem.offset0,@object
	.size		.nv.reservedSmem.offset0,0x4
